	.target	sm_80

	.elftype	@"ET_EXEC"


//--------------------- .note.nv.tkinfo           --------------------------
	.section	.note.nv.tkinfo,"",@"SHT_NOTE"
	.sectionflags	@"SHF_NOTE_NV_TKINFO"
	.tkinfo
        /*0018*/ 	.word	0x00000002
        /*0030*/ 	.string	""
        /*0030*/ 	.string	"ptxas"
        /*0030*/ 	.string	"Cuda compilation tools, release 13.0, V13.0.88"
        /*0030*/ 	.string	"Build cuda_13.0.r13.0/compiler.36424714_0"
        /*0030*/ 	.string	"-v  -suppress-debug-info  -lineinfo  -arch sm_80 "



//--------------------- .note.nv.cuinfo           --------------------------
	.section	.note.nv.cuinfo,"",@"SHT_NOTE"
	.sectionflags	@"SHF_NOTE_NV_CUINFO"
        /*0018*/ 	.short	0x0002
        /*001a*/ 	.short	0x0050
        /*001c*/ 	.short	0x0082
	.zero		2


//--------------------- .nv.info                  --------------------------
	.section	.nv.info,"",@"SHT_CUDA_INFO"
	.align	4


	//----- nvinfo : EIATTR_REGCOUNT
	.align		4
        /*0000*/ 	.byte	0x04, 0x2f
        /*0002*/ 	.short	(.L_1 - .L_0)
	.align		4
.L_0:
        /*0004*/ 	.word	index@(matmul_kernel)
        /*0008*/ 	.word	0x00000048


	//----- nvinfo : EIATTR_FRAME_SIZE
	.align		4
.L_1:
        /*000c*/ 	.byte	0x04, 0x11
        /*000e*/ 	.short	(.L_3 - .L_2)
	.align		4
.L_2:
        /*0010*/ 	.word	index@(matmul_kernel)
        /*0014*/ 	.word	0x00000000


	//----- nvinfo : EIATTR_MIN_STACK_SIZE
	.align		4
.L_3:
        /*0018*/ 	.byte	0x04, 0x12
        /*001a*/ 	.short	(.L_5 - .L_4)
	.align		4
.L_4:
        /*001c*/ 	.word	index@(matmul_kernel)
        /*0020*/ 	.word	0x00000000
.L_5:


//--------------------- .nv.info.matmul_kernel    --------------------------
	.section	.nv.info.matmul_kernel,"",@"SHT_CUDA_INFO"
	.sectionflags	@""
	.align	4


	//----- nvinfo : EIATTR_CUDA_API_VERSION
	.align		4
        /*0000*/ 	.byte	0x04, 0x37
        /*0002*/ 	.short	(.L_7 - .L_6)
.L_6:
        /*0004*/ 	.word	0x00000082


	//----- nvinfo : EIATTR_SW2861232_WAR
	.align		4
.L_7:
        /*0008*/ 	.byte	0x01, 0x35
	.zero		2


	//----- nvinfo : EIATTR_PARAM_CBANK
	.align		4
        /*000c*/ 	.byte	0x04, 0x0a
        /*000e*/ 	.short	(.L_9 - .L_8)
	.align		4
.L_8:
        /*0010*/ 	.word	index@(.nv.constant0.matmul_kernel)
        /*0014*/ 	.short	0x0160
        /*0016*/ 	.short	0x0050


	//----- nvinfo : EIATTR_CBANK_PARAM_SIZE
	.align		4
.L_9:
        /*0018*/ 	.byte	0x03, 0x19
        /*001a*/ 	.short	0x0050


	//----- nvinfo : EIATTR_KPARAM_INFO
	.align		4
        /*001c*/ 	.byte	0x04, 0x17
        /*001e*/ 	.short	(.L_11 - .L_10)
.L_10:
        /*0020*/ 	.word	0x00000000
        /*0024*/ 	.short	0x000d
        /*0026*/ 	.short	0x0048
        /*0028*/ 	.byte	0x00, 0xf4, 0x21, 0x00


	//----- nvinfo : EIATTR_KPARAM_INFO
	.align		4
.L_11:
        /*002c*/ 	.byte	0x04, 0x17
        /*002e*/ 	.short	(.L_13 - .L_12)
.L_12:
        /*0030*/ 	.word	0x00000000
        /*0034*/ 	.short	0x000c
        /*0036*/ 	.short	0x0040
        /*0038*/ 	.byte	0x00, 0xf4, 0x21, 0x00


	//----- nvinfo : EIATTR_KPARAM_INFO
	.align		4
.L_13:
        /*003c*/ 	.byte	0x04, 0x17
        /*003e*/ 	.short	(.L_15 - .L_14)
.L_14:
        /*0040*/ 	.word	0x00000000
        /*0044*/ 	.short	0x000b
        /*0046*/ 	.short	0x0038
        /*0048*/ 	.byte	0x00, 0xf0, 0x11, 0x00


	//----- nvinfo : EIATTR_KPARAM_INFO
	.align		4
.L_15:
        /*004c*/ 	.byte	0x04, 0x17
        /*004e*/ 	.short	(.L_17 - .L_16)
.L_16:
        /*0050*/ 	.word	0x00000000
        /*0054*/ 	.short	0x000a
        /*0056*/ 	.short	0x0034
        /*0058*/ 	.byte	0x00, 0xf0, 0x11, 0x00


	//----- nvinfo : EIATTR_KPARAM_INFO
	.align		4
.L_17:
        /*005c*/ 	.byte	0x04, 0x17
        /*005e*/ 	.short	(.L_19 - .L_18)
.L_18:
        /*0060*/ 	.word	0x00000000
        /*0064*/ 	.short	0x0009
        /*0066*/ 	.short	0x0030
        /*0068*/ 	.byte	0x00, 0xf0, 0x11, 0x00


	//----- nvinfo : EIATTR_KPARAM_INFO
	.align		4
.L_19:
        /*006c*/ 	.byte	0x04, 0x17
        /*006e*/ 	.short	(.L_21 - .L_20)
.L_20:
        /*0070*/ 	.word	0x00000000
        /*0074*/ 	.short	0x0008
        /*0076*/ 	.short	0x002c
        /*0078*/ 	.byte	0x00, 0xf0, 0x11, 0x00


	//----- nvinfo : EIATTR_KPARAM_INFO
	.align		4
.L_21:
        /*007c*/ 	.byte	0x04, 0x17
        /*007e*/ 	.short	(.L_23 - .L_22)
.L_22:
        /*0080*/ 	.word	0x00000000
        /*0084*/ 	.short	0x0007
        /*0086*/ 	.short	0x0028
        /*0088*/ 	.byte	0x00, 0xf0, 0x11, 0x00


	//----- nvinfo : EIATTR_KPARAM_INFO
	.align		4
.L_23:
        /*008c*/ 	.byte	0x04, 0x17
        /*008e*/ 	.short	(.L_25 - .L_24)
.L_24:
        /*0090*/ 	.word	0x00000000
        /*0094*/ 	.short	0x0006
        /*0096*/ 	.short	0x0024
        /*0098*/ 	.byte	0x00, 0xf0, 0x11, 0x00


	//----- nvinfo : EIATTR_KPARAM_INFO
	.align		4
.L_25:
        /*009c*/ 	.byte	0x04, 0x17
        /*009e*/ 	.short	(.L_27 - .L_26)
.L_26:
        /*00a0*/ 	.word	0x00000000
        /*00a4*/ 	.short	0x0005
        /*00a6*/ 	.short	0x0020
        /*00a8*/ 	.byte	0x00, 0xf0, 0x11, 0x00


	//----- nvinfo : EIATTR_KPARAM_INFO
	.align		4
.L_27:
        /*00ac*/ 	.byte	0x04, 0x17
        /*00ae*/ 	.short	(.L_29 - .L_28)
.L_28:
        /*00b0*/ 	.word	0x00000000
        /*00b4*/ 	.short	0x0004
        /*00b6*/ 	.short	0x001c
        /*00b8*/ 	.byte	0x00, 0xf0, 0x11, 0x00


	//----- nvinfo : EIATTR_KPARAM_INFO
	.align		4
.L_29:
        /*00bc*/ 	.byte	0x04, 0x17
        /*00be*/ 	.short	(.L_31 - .L_30)
.L_30:
        /*00c0*/ 	.word	0x00000000
        /*00c4*/ 	.short	0x0003
        /*00c6*/ 	.short	0x0018
        /*00c8*/ 	.byte	0x00, 0xf0, 0x11, 0x00


	//----- nvinfo : EIATTR_KPARAM_INFO
	.align		4
.L_31:
        /*00cc*/ 	.byte	0x04, 0x17
        /*00ce*/ 	.short	(.L_33 - .L_32)
.L_32:
        /*00d0*/ 	.word	0x00000000
        /*00d4*/ 	.short	0x0002
        /*00d6*/ 	.short	0x0010
        /*00d8*/ 	.byte	0x00, 0xf4, 0x21, 0x00


	//----- nvinfo : EIATTR_KPARAM_INFO
	.align		4
.L_33:
        /*00dc*/ 	.byte	0x04, 0x17
        /*00de*/ 	.short	(.L_35 - .L_34)
.L_34:
        /*00e0*/ 	.word	0x00000000
        /*00e4*/ 	.short	0x0001
        /*00e6*/ 	.short	0x0008
        /*00e8*/ 	.byte	0x00, 0xf4, 0x21, 0x00


	//----- nvinfo : EIATTR_KPARAM_INFO
	.align		4
.L_35:
        /*00ec*/ 	.byte	0x04, 0x17
        /*00ee*/ 	.short	(.L_37 - .L_36)
.L_36:
        /*00f0*/ 	.word	0x00000000
        /*00f4*/ 	.short	0x0000
        /*00f6*/ 	.short	0x0000
        /*00f8*/ 	.byte	0x00, 0xf4, 0x21, 0x00


	//----- nvinfo : EIATTR_MAXREG_COUNT
	.align		4
.L_37:
        /*00fc*/ 	.byte	0x03, 0x1b
        /*00fe*/ 	.short	0x00ff


	//----- nvinfo : EIATTR_NUM_BARRIERS
	.align		4
        /*0100*/ 	.byte	0x02, 0x4c
        /*0102*/ 	.byte	0x01
	.zero		1


	//----- nvinfo : EIATTR_MERCURY_ISA_VERSION
	.align		4
        /*0104*/ 	.byte	0x03, 0x5f
        /*0106*/ 	.short	0x0000


	//----- nvinfo : EIATTR_EXIT_INSTR_OFFSETS
	.align		4
        /*0108*/ 	.byte	0x04, 0x1c
        /*010a*/ 	.short	(.L_39 - .L_38)


	//   ....[0]....
.L_38:
        /*010c*/ 	.word	0x00001cf0


	//   ....[1]....
        /*0110*/ 	.word	0x00001d20


	//----- nvinfo : EIATTR_REQNTID
	.align		4
.L_39:
        /*0114*/ 	.byte	0x04, 0x10
        /*0116*/ 	.short	(.L_41 - .L_40)
.L_40:
        /*0118*/ 	.word	0x00000040
        /*011c*/ 	.word	0x00000001
        /*0120*/ 	.word	0x00000001
.L_41:


//--------------------- .nv.callgraph             --------------------------
	.section	.nv.callgraph,"",@"SHT_CUDA_CALLGRAPH"
	.align	4
	.sectionentsize	8
	.align		4
        /*0000*/ 	.word	0x00000000
	.align		4
        /*0004*/ 	.word	0xffffffff
	.align		4
        /*0008*/ 	.word	0x00000000
	.align		4
        /*000c*/ 	.word	0xfffffffe
	.align		4
        /*0010*/ 	.word	0x00000000
	.align		4
        /*0014*/ 	.word	0xfffffffd
	.align		4
        /*0018*/ 	.word	0x00000000
	.align		4
        /*001c*/ 	.word	0xfffffffc


//--------------------- .nv.rel.action            --------------------------
	.section	.nv.rel.action,"",@"SHT_CUDA_RELOCINFO"
	.align	8
	.sectionentsize	8
        /*0000*/ 	.byte	0x73, 0x00, 0x00, 0x00, 0x00, 0x00, 0x00, 0x00, 0x00, 0x00, 0x00, 0x11, 0x25, 0x00, 0x05, 0x36


//--------------------- .nv.constant0.matmul_kernel --------------------------
	.section	.nv.constant0.matmul_kernel,"a",@progbits
	.sectionflags	@""
	.align	4
.nv.constant0.matmul_kernel:
	.zero		432


//--------------------- .text.matmul_kernel       --------------------------
	.section	.text.matmul_kernel,"ax",@progbits
	.sectioninfo	@"SHI_REGISTERS=72"
	.align	128
        .global         matmul_kernel
        .type           matmul_kernel,@function
        .size           matmul_kernel,(.L_x_3 - matmul_kernel)
        .other          matmul_kernel,@"STO_CUDA_ENTRY STV_DEFAULT"
matmul_kernel:
.text.matmul_kernel:
[----:B------:R-:W-:Y:S02]  /*0000*/  IMAD.MOV.U32 R1, RZ, RZ, c[0x0][0x28] ;  /* 0x00000a00ff017624 */ /* 0x000fe400078e00ff */
[----:B------:R-:W-:Y:S01]  /*0010*/  IMAD.MOV.U32 R6, RZ, RZ, 0xf ;  /* 0x0000000fff067424 */ /* 0x000fe200078e00ff */
[----:B------:R-:W0:Y:S01]  /*0020*/  S2R R5, SR_CTAID.X ;  /* 0x0000000000057919 */ /* 0x000e220000002500 */
[----:B------:R-:W-:-:S03]  /*0030*/  ULDC.64 UR6, c[0x0][0x118] ;  /* 0x0000460000067ab9 */ /* 0x000fc60000000a00 */
[----:B------:R-:W-:Y:S01]  /*0040*/  IADD3 R0, R6, c[0x0][0x17c], RZ ;  /* 0x00005f0006007a10 */ /* 0x000fe20007ffe0ff */
[----:B------:R-:W1:Y:S03]  /*0050*/  S2R R54, SR_TID.X ;  /* 0x0000000000367919 */ /* 0x000e660000002100 */
[----:B------:R-:W-:-:S04]  /*0060*/  SHF.R.S32.HI R3, RZ, 0x1f, R0 ;  /* 0x0000001fff037819 */ /* 0x000fc80000011400 */
[----:B------:R-:W-:-:S04]  /*0070*/  LEA.HI R3, R3, R0, RZ, 0x4 ;  /* 0x0000000003037211 */ /* 0x000fc800078f20ff */
[----:B------:R-:W-:-:S05]  /*0080*/  SHF.R.S32.HI R3, RZ, 0x4, R3 ;  /* 0x00000004ff037819 */ /* 0x000fca0000011403 */
[----:B------:R-:W-:Y:S01]  /*0090*/  IMAD.SHL.U32 R4, R3, 0x8, RZ ;  /* 0x0000000803047824 */ /* 0x000fe200078e00ff */
[----:B0-----:R-:W-:-:S04]  /*00a0*/  IABS R10, R5 ;  /* 0x00000005000a7213 */ /* 0x001fc80000000000 */
[-C--:B------:R-:W-:Y:S02]  /*00b0*/  IABS R7, R4.reuse ;  /* 0x0000000400077213 */ /* 0x080fe40000000000 */
[----:B------:R-:W-:Y:S02]  /*00c0*/  IABS R11, R4 ;  /* 0x00000004000b7213 */ /* 0x000fe40000000000 */
[----:B------:R-:W0:Y:S01]  /*00d0*/  I2F.RP R0, R7 ;  /* 0x0000000700007306 */ /* 0x000e220000209400 */
[C---:B-1----:R-:W-:Y:S02]  /*00e0*/  LOP3.LUT R53, R54.reuse, 0xf, RZ, 0xc0, !PT ;  /* 0x0000000f36357812 */ /* 0x042fe400078ec0ff */
[----:B------:R-:W-:Y:S02]  /*00f0*/  SHF.R.U32.HI R50, RZ, 0x4, R54 ;  /* 0x00000004ff327819 */ /* 0x000fe40000011636 */
[----:B------:R-:W-:Y:S02]  /*0100*/  LOP3.LUT R52, R54, 0x20, RZ, 0xc0, !PT ;  /* 0x0000002036347812 */ /* 0x000fe400078ec0ff */
[----:B------:R-:W-:Y:S01]  /*0110*/  SGXT.U32 R50, R50, 0x2 ;  /* 0x000000023232781a */ /* 0x000fe20000000000 */
[----:B0-----:R-:W0:Y:S02]  /*0120*/  MUFU.RCP R0, R0 ;  /* 0x0000000000007308 */ /* 0x001e240000001000 */
[----:B0-----:R-:W-:Y:S01]  /*0130*/  IADD3 R2, R0, 0xffffffe, RZ ;  /* 0x0ffffffe00027810 */ /* 0x001fe20007ffe0ff */
[----:B------:R-:W-:-:S05]  /*0140*/  IMAD.MOV R0, RZ, RZ, -R11 ;  /* 0x000000ffff007224 */ /* 0x000fca00078e0a0b */
[----:B------:R0:W1:Y:S02]  /*0150*/  F2I.FTZ.U32.TRUNC.NTZ R3, R2 ;  /* 0x0000000200037305 */ /* 0x000064000021f000 */
[----:B0-----:R-:W-:Y:S02]  /*0160*/  IMAD.MOV.U32 R2, RZ, RZ, RZ ;  /* 0x000000ffff027224 */ /* 0x001fe400078e00ff */
[----:B-1----:R-:W-:-:S04]  /*0170*/  IMAD.MOV R8, RZ, RZ, -R3 ;  /* 0x000000ffff087224 */ /* 0x002fc800078e0a03 */
[----:B------:R-:W-:Y:S02]  /*0180*/  IMAD R9, R8, R7, RZ ;  /* 0x0000000708097224 */ /* 0x000fe400078e02ff */
[----:B------:R-:W-:Y:S02]  /*0190*/  IMAD.MOV.U32 R8, RZ, RZ, R10 ;  /* 0x000000ffff087224 */ /* 0x000fe400078e000a */
[----:B------:R-:W-:-:S06]  /*01a0*/  IMAD.HI.U32 R3, R3, R9, R2 ;  /* 0x0000000903037227 */ /* 0x000fcc00078e0002 */
[----:B------:R-:W-:-:S04]  /*01b0*/  IMAD.HI.U32 R3, R3, R8, RZ ;  /* 0x0000000803037227 */ /* 0x000fc800078e00ff */
[----:B------:R-:W-:-:S05]  /*01c0*/  IMAD R0, R3, R0, R8 ;  /* 0x0000000003007224 */ /* 0x000fca00078e0208 */
[----:B------:R-:W-:-:S13]  /*01d0*/  ISETP.GT.U32.AND P1, PT, R7, R0, PT ;  /* 0x000000000700720c */ /* 0x000fda0003f24070 */
[----:B------:R-:W-:Y:S01]  /*01e0*/  @!P1 IMAD.IADD R0, R0, 0x1, -R7 ;  /* 0x0000000100009824 */ /* 0x000fe200078e0a07 */
[----:B------:R-:W-:Y:S02]  /*01f0*/  @!P1 IADD3 R3, R3, 0x1, RZ ;  /* 0x0000000103039810 */ /* 0x000fe40007ffe0ff */
[----:B------:R-:W-:Y:S02]  /*0200*/  ISETP.NE.AND P1, PT, R4, RZ, PT ;  /* 0x000000ff0400720c */ /* 0x000fe40003f25270 */
[----:B------:R-:W-:Y:S02]  /*0210*/  ISETP.GE.U32.AND P0, PT, R0, R7, PT ;  /* 0x000000070000720c */ /* 0x000fe40003f06070 */
[----:B------:R-:W-:-:S04]  /*0220*/  LOP3.LUT R0, R5, R4, RZ, 0x3c, !PT ;  /* 0x0000000405007212 */ /* 0x000fc800078e3cff */
[----:B------:R-:W-:Y:S02]  /*0230*/  ISETP.GE.AND P2, PT, R0, RZ, PT ;  /* 0x000000ff0000720c */ /* 0x000fe40003f46270 */
[----:B------:R-:W-:-:S05]  /*0240*/  IADD3 R0, R6, c[0x0][0x178], RZ ;  /* 0x00005e0006007a10 */ /* 0x000fca0007ffe0ff */
[----:B------:R-:W-:-:S05]  /*0250*/  @P0 IADD3 R3, R3, 0x1, RZ ;  /* 0x0000000103030810 */ /* 0x000fca0007ffe0ff */
[----:B------:R-:W-:Y:S01]  /*0260*/  IMAD.MOV.U32 R2, RZ, RZ, R3 ;  /* 0x000000ffff027224 */ /* 0x000fe200078e0003 */
[----:B------:R-:W-:-:S03]  /*0270*/  SHF.R.S32.HI R3, RZ, 0x1f, R0 ;  /* 0x0000001fff037819 */ /* 0x000fc60000011400 */
[----:B------:R-:W-:Y:S01]  /*0280*/  @!P2 IMAD.MOV R2, RZ, RZ, -R2 ;  /* 0x000000ffff02a224 */ /* 0x000fe200078e0a02 */
[----:B------:R-:W-:Y:S02]  /*0290*/  @!P1 LOP3.LUT R2, RZ, R4, RZ, 0x33, !PT ;  /* 0x00000004ff029212 */ /* 0x000fe400078e33ff */
[----:B------:R-:W-:-:S03]  /*02a0*/  LEA.HI R3, R3, R0, RZ, 0x4 ;  /* 0x0000000003037211 */ /* 0x000fc600078f20ff */
[----:B------:R-:W-:Y:S02]  /*02b0*/  IMAD.SHL.U32 R6, R2, 0x8, RZ ;  /* 0x0000000802067824 */ /* 0x000fe400078e00ff */
[----:B------:R-:W-:-:S03]  /*02c0*/  IMAD.MOV R2, RZ, RZ, -R2 ;  /* 0x000000ffff027224 */ /* 0x000fc600078e0a02 */
[----:B------:R-:W-:Y:S01]  /*02d0*/  LEA.HI.SX32 R3, R3, -R6, 0x1c ;  /* 0x8000000603037211 */ /* 0x000fe200078fe2ff */
[----:B------:R-:W-:-:S03]  /*02e0*/  IMAD R8, R4, R2, R5 ;  /* 0x0000000204087224 */ /* 0x000fc600078e0205 */
[----:B------:R-:W-:-:S04]  /*02f0*/  IMNMX R11, R3, 0x8, PT ;  /* 0x00000008030b7817 */ /* 0x000fc80003800200 */
[-C--:B------:R-:W-:Y:S02]  /*0300*/  IABS R7, R11.reuse ;  /* 0x0000000b00077213 */ /* 0x080fe40000000000 */
[----:B------:R-:W-:Y:S02]  /*0310*/  IABS R4, R11 ;  /* 0x0000000b00047213 */ /* 0x000fe40000000000 */
[----:B------:R-:W0:Y:S08]  /*0320*/  I2F.RP R0, R7 ;  /* 0x0000000700007306 */ /* 0x000e300000209400 */
[----:B0-----:R-:W0:Y:S02]  /*0330*/  MUFU.RCP R0, R0 ;  /* 0x0000000000007308 */ /* 0x001e240000001000 */
[----:B0-----:R-:W-:Y:S01]  /*0340*/  IADD3 R3, R0, 0xffffffe, RZ ;  /* 0x0ffffffe00037810 */ /* 0x001fe20007ffe0ff */
[----:B------:R-:W-:-:S02]  /*0350*/  IMAD.MOV R0, RZ, RZ, -R4 ;  /* 0x000000ffff007224 */ /* 0x000fc400078e0a04 */
[----:B------:R-:W-:-:S03]  /*0360*/  IMAD.MOV.U32 R4, RZ, RZ, c[0x0][0x180] ;  /* 0x00006000ff047624 */ /* 0x000fc600078e00ff */
[----:B------:R-:W0:Y:S02]  /*0370*/  F2I.FTZ.U32.TRUNC.NTZ R3, R3 ;  /* 0x0000000300037305 */ /* 0x000e24000021f000 */
[----:B------:R-:W-:Y:S01]  /*0380*/  IADD3 R4, R4, 0x1f, RZ ;  /* 0x0000001f04047810 */ /* 0x000fe20007ffe0ff */
[----:B0-----:R-:W-:-:S04]  /*0390*/  IMAD.MOV R9, RZ, RZ, -R3 ;  /* 0x000000ffff097224 */ /* 0x001fc800078e0a03 */
[----:B------:R-:W-:Y:S01]  /*03a0*/  IMAD.MOV.U32 R2, RZ, RZ, R9 ;  /* 0x000000ffff027224 */ /* 0x000fe200078e0009 */
[----:B------:R-:W-:-:S03]  /*03b0*/  IABS R9, R8 ;  /* 0x0000000800097213 */ /* 0x000fc60000000000 */
[----:B------:R-:W-:Y:S02]  /*03c0*/  IMAD R5, R2, R7, RZ ;  /* 0x0000000702057224 */ /* 0x000fe400078e02ff */
[----:B------:R-:W-:-:S04]  /*03d0*/  IMAD.MOV.U32 R2, RZ, RZ, RZ ;  /* 0x000000ffff027224 */ /* 0x000fc800078e00ff */
        /* <DEDUP_REMOVED lines=9> */
[----:B------:R-:W-:-:S07]  /*0470*/  ISETP.GE.AND P2, PT, R0, RZ, PT ;  /* 0x000000ff0000720c */ /* 0x000fce0003f46270 */
[----:B------:R-:W-:Y:S02]  /*0480*/  @P0 IADD3 R2, R2, 0x1, RZ ;  /* 0x0000000102020810 */ /* 0x000fe40007ffe0ff */
[----:B------:R-:W-:-:S04]  /*0490*/  ISETP.GT.AND P0, PT, R4, 0x1f, PT ;  /* 0x0000001f0400780c */ /* 0x000fc80003f04270 */
[----:B------:R-:W-:Y:S01]  /*04a0*/  @!P2 IMAD.MOV R2, RZ, RZ, -R2 ;  /* 0x000000ffff02a224 */ /* 0x000fe200078e0a02 */
[----:B------:R-:W-:-:S05]  /*04b0*/  @!P1 LOP3.LUT R2, RZ, R11, RZ, 0x33, !PT ;  /* 0x0000000bff029212 */ /* 0x000fca00078e33ff */
[----:B------:R-:W-:Y:S02]  /*04c0*/  IMAD.MOV R0, RZ, RZ, -R2 ;  /* 0x000000ffff007224 */ /* 0x000fe400078e0a02 */
[----:B------:R-:W-:Y:S01]  /*04d0*/  IMAD.SHL.U32 R47, R2, 0x10, RZ ;  /* 0x00000010022f7824 */ /* 0x000fe200078e00ff */
[----:B------:R-:W-:Y:S01]  /*04e0*/  @!P0 PRMT R20, RZ, 0x7610, R20 ;  /* 0x00007610ff148816 */ /* 0x000fe20000000014 */
[----:B------:R-:W-:Y:S01]  /*04f0*/  IMAD R0, R11, R0, R8 ;  /* 0x000000000b007224 */ /* 0x000fe200078e0208 */
[----:B------:R-:W-:Y:S01]  /*0500*/  @!P0 PRMT R22, RZ, 0x7610, R22 ;  /* 0x00007610ff168816 */ /* 0x000fe20000000016 */
[----:B------:R-:W-:Y:S01]  /*0510*/  @!P0 IMAD.SHL.U32 R51, R54, 0x2, RZ ;  /* 0x0000000236338824 */ /* 0x000fe200078e00ff */
[----:B------:R-:W-:Y:S01]  /*0520*/  @!P0 PRMT R20, R20, 0x5410, RZ ;  /* 0x0000541014148816 */ /* 0x000fe200000000ff */
[----:B------:R-:W-:Y:S01]  /*0530*/  IMAD.IADD R0, R6, 0x1, R0 ;  /* 0x0000000106007824 */ /* 0x000fe200078e0200 */
[----:B------:R-:W-:Y:S01]  /*0540*/  @!P0 PRMT R22, R22, 0x5410, RZ ;  /* 0x0000541016168816 */ /* 0x000fe200000000ff */
[----:B------:R-:W-:-:S02]  /*0550*/  @!P0 IMAD.SHL.U32 R49, R54, 0x40, RZ ;  /* 0x0000004036318824 */ /* 0x000fc400078e00ff */
[----:B------:R-:W-:Y:S02]  /*0560*/  IMAD R53, R0, 0x10, R53 ;  /* 0x0000001000357824 */ /* 0x000fe400078e0235 */
[----:B------:R-:W-:Y:S01]  /*0570*/  @!P0 IMAD.SHL.U32 R48, R54, 0x8, RZ ;  /* 0x0000000836308824 */ /* 0x000fe200078e00ff */
[----:B------:R-:W-:Y:S05]  /*0580*/  @!P0 BRA `(.L_x_0) ;  /* 0x0000140000008947 */ /* 0x000fea0003800000 */
[----:B------:R-:W-:Y:S01]  /*0590*/  IABS R2, c[0x0][0x17c] ;  /* 0x00005f0000027a13 */ /* 0x000fe20000000000 */
[C---:B------:R-:W-:Y:S01]  /*05a0*/  IMAD.SHL.U32 R51, R54.reuse, 0x2, RZ ;  /* 0x0000000236337824 */ /* 0x040fe200078e00ff */
[----:B------:R-:W-:Y:S01]  /*05b0*/  IABS R3, c[0x0][0x178] ;  /* 0x00005e0000037a13 */ /* 0x000fe20000000000 */
[----:B------:R-:W-:Y:S01]  /*05c0*/  IMAD.SHL.U32 R49, R54, 0x40, RZ ;  /* 0x0000004036317824 */ /* 0x000fe200078e00ff */
[----:B------:R-:W0:Y:S01]  /*05d0*/  I2F.RP R0, R2 ;  /* 0x0000000200007306 */ /* 0x000e220000209400 */
[----:B------:R-:W-:Y:S01]  /*05e0*/  LEA.HI R16, R52, R47, RZ, 0x1b ;  /* 0x0000002f34107211 */ /* 0x000fe200078fd8ff */
[----:B------:R-:W-:Y:S01]  /*05f0*/  IMAD.SHL.U32 R48, R54, 0x8, RZ ;  /* 0x0000000836307824 */ /* 0x000fe200078e00ff */
[----:B------:R-:W-:Y:S01]  /*0600*/  SHF.R.S32.HI R11, RZ, 0x1f, R4 ;  /* 0x0000001fff0b7819 */ /* 0x000fe20000011404 */
[----:B------:R-:W-:Y:S01]  /*0610*/  IMAD R28, R50, c[0x0][0x188], RZ ;  /* 0x00006200321c7a24 */ /* 0x000fe200078e02ff */
[C---:B------:R-:W-:Y:S01]  /*0620*/  IADD3 R5, R16.reuse, 0xe, RZ ;  /* 0x0000000e10057810 */ /* 0x040fe20007ffe0ff */
[----:B------:R-:W-:Y:S01]  /*0630*/  ULDC UR4, c[0x0][0x180] ;  /* 0x0000600000047ab9 */ /* 0x000fe20000000800 */
[----:B------:R-:W-:Y:S01]  /*0640*/  LEA.HI R4, R11, R4, RZ, 0x5 ;  /* 0x000000040b047211 */ /* 0x000fe200078f28ff */
[----:B------:R-:W1:Y:S01]  /*0650*/  I2F.RP R10, R3 ;  /* 0x00000003000a7306 */ /* 0x000e620000209400 */
[----:B------:R-:W-:-:S02]  /*0660*/  IADD3 R20, R16, 0xa, RZ ;  /* 0x0000000a10147810 */ /* 0x000fc40007ffe0ff */
[C---:B------:R-:W-:Y:S02]  /*0670*/  IADD3 R18, R16.reuse, 0x8, RZ ;  /* 0x0000000810127810 */ /* 0x040fe40007ffe0ff */
[----:B------:R-:W-:Y:S02]  /*0680*/  IABS R15, R20 ;  /* 0x00000014000f7213 */ /* 0x000fe40000000000 */
[----:B------:R-:W-:Y:S01]  /*0690*/  IABS R12, R18 ;  /* 0x00000012000c7213 */ /* 0x000fe20000000000 */
[----:B0-----:R-:W0:Y:S01]  /*06a0*/  MUFU.RCP R0, R0 ;  /* 0x0000000000007308 */ /* 0x001e220000001000 */
[C---:B------:R-:W-:Y:S02]  /*06b0*/  IADD3 R22, R16.reuse, 0x6, RZ ;  /* 0x0000000610167810 */ /* 0x040fe40007ffe0ff */
[C---:B------:R-:W-:Y:S02]  /*06c0*/  IADD3 R24, R16.reuse, 0x4, RZ ;  /* 0x0000000410187810 */ /* 0x040fe40007ffe0ff */
[----:B------:R-:W-:-:S02]  /*06d0*/  IADD3 R25, R16, 0x2, RZ ;  /* 0x0000000210197810 */ /* 0x000fc40007ffe0ff */
[----:B------:R-:W-:Y:S01]  /*06e0*/  IABS R19, R24 ;  /* 0x0000001800137213 */ /* 0x000fe20000000000 */
[----:B-1----:R-:W1:Y:S01]  /*06f0*/  MUFU.RCP R10, R10 ;  /* 0x0000000a000a7308 */ /* 0x002e620000001000 */
[----:B------:R-:W-:Y:S02]  /*0700*/  IABS R21, R25 ;  /* 0x0000001900157213 */ /* 0x000fe40000000000 */
[----:B------:R-:W-:Y:S02]  /*0710*/  IABS R23, R16 ;  /* 0x0000001000177213 */ /* 0x000fe40000000000 */
[----:B------:R-:W-:Y:S02]  /*0720*/  ISETP.GE.AND P0, PT, R16, RZ, PT ;  /* 0x000000ff1000720c */ /* 0x000fe40003f06270 */
[----:B------:R-:W-:Y:S02]  /*0730*/  LOP3.LUT R46, R48, 0x30, R51, 0x48, !PT ;  /* 0x00000030302e7812 */ /* 0x000fe400078e4833 */
[----:B0-----:R-:W-:-:S02]  /*0740*/  IADD3 R8, R0, 0xffffffe, RZ ;  /* 0x0ffffffe00087810 */ /* 0x001fc40007ffe0ff */
[----:B------:R-:W-:Y:S02]  /*0750*/  IADD3 R0, R16, 0xc, RZ ;  /* 0x0000000c10007810 */ /* 0x000fe40007ffe0ff */
[----:B------:R0:W2:Y:S01]  /*0760*/  F2I.FTZ.U32.TRUNC.NTZ R9, R8 ;  /* 0x0000000800097305 */ /* 0x0000a2000021f000 */
[----:B------:R-:W-:Y:S02]  /*0770*/  LOP3.LUT R44, R50, 0x4, RZ, 0xfc, !PT ;  /* 0x00000004322c7812 */ /* 0x000fe400078efcff */
[----:B-1----:R-:W-:Y:S02]  /*0780*/  IADD3 R6, R10, 0xffffffe, RZ ;  /* 0x0ffffffe0a067810 */ /* 0x002fe40007ffe0ff */
[----:B------:R-:W-:Y:S02]  /*0790*/  IABS R10, R5 ;  /* 0x00000005000a7213 */ /* 0x000fe40000000000 */
[C---:B------:R-:W-:Y:S01]  /*07a0*/  LOP3.LUT R43, R50.reuse, 0x8, RZ, 0xfc, !PT ;  /* 0x00000008322b7812 */ /* 0x040fe200078efcff */
[----:B------:R-:W1:Y:S01]  /*07b0*/  F2I.FTZ.U32.TRUNC.NTZ R7, R6 ;  /* 0x0000000600077305 */ /* 0x000e62000021f000 */
[----:B0-----:R-:W-:Y:S01]  /*07c0*/  IMAD.MOV.U32 R8, RZ, RZ, RZ ;  /* 0x000000ffff087224 */ /* 0x001fe200078e00ff */
[----:B------:R-:W-:-:S02]  /*07d0*/  LOP3.LUT R42, R50, 0xc, RZ, 0xfc, !PT ;  /* 0x0000000c322a7812 */ /* 0x000fc400078efcff */
[C---:B------:R-:W-:Y:S02]  /*07e0*/  LOP3.LUT R33, R50.reuse, 0x10, RZ, 0xfc, !PT ;  /* 0x0000001032217812 */ /* 0x040fe400078efcff */
[C---:B------:R-:W-:Y:S01]  /*07f0*/  LOP3.LUT R32, R50.reuse, 0x14, RZ, 0xfc, !PT ;  /* 0x0000001432207812 */ /* 0x040fe200078efcff */
[--C-:B--2---:R-:W-:Y:S01]  /*0800*/  IMAD.MOV R13, RZ, RZ, -R9.reuse ;  /* 0x000000ffff0d7224 */ /* 0x104fe200078e0a09 */
[C---:B------:R-:W-:Y:S02]  /*0810*/  LOP3.LUT R31, R50.reuse, 0x18, RZ, 0xfc, !PT ;  /* 0x00000018321f7812 */ /* 0x040fe400078efcff */
[----:B------:R-:W-:Y:S01]  /*0820*/  LOP3.LUT R30, R50, 0x1c, RZ, 0xfc, !PT ;  /* 0x0000001c321e7812 */ /* 0x000fe200078efcff */
[----:B------:R-:W-:Y:S01]  /*0830*/  IMAD R11, R13, R2, RZ ;  /* 0x000000020d0b7224 */ /* 0x000fe200078e02ff */
[----:B------:R-:W-:Y:S02]  /*0840*/  IABS R13, R0 ;  /* 0x00000000000d7213 */ /* 0x000fe40000000000 */
[----:B------:R-:W-:Y:S01]  /*0850*/  LOP3.LUT R29, R54, 0x1f, RZ, 0xc0, !PT ;  /* 0x0000001f361d7812 */ /* 0x000fe200078ec0ff */
[----:B------:R-:W-:Y:S01]  /*0860*/  IMAD.HI.U32 R8, R9, R11, R8 ;  /* 0x0000000b09087227 */ /* 0x000fe200078e0008 */
[----:B------:R-:W-:-:S03]  /*0870*/  SHF.R.S32.HI R4, RZ, 0x5, R4 ;  /* 0x00000005ff047819 */ /* 0x000fc60000011404 */
[----:B------:R-:W-:Y:S02]  /*0880*/  IMAD.MOV.U32 R11, RZ, RZ, R10 ;  /* 0x000000ffff0b7224 */ /* 0x000fe400078e000a */
[----:B-1----:R-:W-:Y:S02]  /*0890*/  IMAD.MOV R10, RZ, RZ, -R7 ;  /* 0x000000ffff0a7224 */ /* 0x002fe400078e0a07 */
[----:B------:R-:W-:-:S04]  /*08a0*/  IMAD.HI.U32 R6, R8, R11, RZ ;  /* 0x0000000b08067227 */ /* 0x000fc800078e00ff */
[----:B------:R-:W-:Y:S02]  /*08b0*/  IMAD R17, R10, R3, RZ ;  /* 0x000000030a117224 */ /* 0x000fe400078e02ff */
[----:B------:R-:W-:Y:S02]  /*08c0*/  IMAD.MOV R10, RZ, RZ, -R6 ;  /* 0x000000ffff0a7224 */ /* 0x000fe400078e0a06 */
[----:B------:R-:W-:Y:S02]  /*08d0*/  IMAD.MOV.U32 R6, RZ, RZ, RZ ;  /* 0x000000ffff067224 */ /* 0x000fe400078e00ff */
[----:B------:R-:W-:-:S04]  /*08e0*/  IMAD.HI.U32 R9, R8, R13, RZ ;  /* 0x0000000d08097227 */ /* 0x000fc800078e00ff */
[----:B------:R-:W-:-:S04]  /*08f0*/  IMAD.HI.U32 R14, R7, R17, R6 ;  /* 0x00000011070e7227 */ /* 0x000fc800078e0006 */
[----:B------:R-:W-:-:S04]  /*0900*/  IMAD.HI.U32 R6, R8, R15, RZ ;  /* 0x0000000f08067227 */ /* 0x000fc800078e00ff */
[----:B------:R-:W-:Y:S01]  /*0910*/  IMAD.MOV.U32 R17, RZ, RZ, R12 ;  /* 0x000000ffff117224 */ /* 0x000fe200078e000c */
[----:B------:R-:W-:Y:S01]  /*0920*/  IABS R12, R22 ;  /* 0x00000016000c7213 */ /* 0x000fe20000000000 */
[----:B------:R-:W-:Y:S02]  /*0930*/  IMAD.MOV R6, RZ, RZ, -R6 ;  /* 0x000000ffff067224 */ /* 0x000fe400078e0a06 */
[----:B------:R-:W-:Y:S02]  /*0940*/  IMAD R7, R2, R10, R11 ;  /* 0x0000000a02077224 */ /* 0x000fe400078e020b */
[----:B------:R-:W-:-:S03]  /*0950*/  IMAD.HI.U32 R10, R8, R17, RZ ;  /* 0x00000011080a7227 */ /* 0x000fc600078e00ff */
[C---:B------:R-:W-:Y:S01]  /*0960*/  ISETP.GT.U32.AND P1, PT, R2.reuse, R7, PT ;  /* 0x000000070200720c */ /* 0x040fe20003f24070 */
[C---:B------:R-:W-:Y:S02]  /*0970*/  IMAD R11, R2.reuse, R6, R15 ;  /* 0x00000006020b7224 */ /* 0x040fe400078e020f */
[----:B------:R-:W-:Y:S02]  /*0980*/  IMAD.MOV.U32 R15, RZ, RZ, R12 ;  /* 0x000000ffff0f7224 */ /* 0x000fe400078e000c */
[----:B------:R-:W-:Y:S01]  /*0990*/  IMAD.MOV R9, RZ, RZ, -R9 ;  /* 0x000000ffff097224 */ /* 0x000fe200078e0a09 */
[----:B------:R-:W-:Y:S01]  /*09a0*/  ISETP.GT.U32.AND P2, PT, R2, R11, PT ;  /* 0x0000000b0200720c */ /* 0x000fe20003f44070 */
[----:B------:R-:W-:Y:S02]  /*09b0*/  IMAD.MOV R10, RZ, RZ, -R10 ;  /* 0x000000ffff0a7224 */ /* 0x000fe400078e0a0a */
[----:B------:R-:W-:-:S04]  /*09c0*/  IMAD.HI.U32 R6, R8, R15, RZ ;  /* 0x0000000f08067227 */ /* 0x000fc800078e00ff */
[C---:B------:R-:W-:Y:S02]  /*09d0*/  IMAD R9, R2.reuse, R9, R13 ;  /* 0x0000000902097224 */ /* 0x040fe400078e020d */
[----:B------:R-:W-:Y:S02]  /*09e0*/  IMAD R13, R2, R10, R17 ;  /* 0x0000000a020d7224 */ /* 0x000fe400078e0211 */
[----:B------:R-:W-:Y:S01]  /*09f0*/  IMAD.HI.U32 R10, R8, R19, RZ ;  /* 0x00000013080a7227 */ /* 0x000fe200078e00ff */
[C---:B------:R-:W-:Y:S02]  /*0a00*/  ISETP.GT.U32.AND P4, PT, R2.reuse, R9, PT ;  /* 0x000000090200720c */ /* 0x040fe40003f84070 */
[----:B------:R-:W-:Y:S01]  /*0a10*/  ISETP.GT.U32.AND P3, PT, R2, R13, PT ;  /* 0x0000000d0200720c */ /* 0x000fe20003f64070 */
[----:B------:R-:W-:Y:S02]  /*0a20*/  IMAD.MOV R6, RZ, RZ, -R6 ;  /* 0x000000ffff067224 */ /* 0x000fe400078e0a06 */
[----:B------:R-:W-:-:S02]  /*0a30*/  IMAD.MOV R10, RZ, RZ, -R10 ;  /* 0x000000ffff0a7224 */ /* 0x000fc400078e0a0a */
[C---:B------:R-:W-:Y:S01]  /*0a40*/  IMAD R15, R2.reuse, R6, R15 ;  /* 0x00000006020f7224 */ /* 0x040fe200078e020f */
[----:B------:R-:W-:Y:S01]  /*0a50*/  IABS R6, R53 ;  /* 0x0000003500067213 */ /* 0x000fe20000000000 */
[C---:B------:R-:W-:Y:S02]  /*0a60*/  IMAD R17, R2.reuse, R10, R19 ;  /* 0x0000000a02117224 */ /* 0x040fe400078e0213 */
[--C-:B------:R-:W-:Y:S01]  /*0a70*/  @!P1 IMAD.IADD R7, R7, 0x1, -R2.reuse ;  /* 0x0000000107079824 */ /* 0x100fe200078e0a02 */
[C---:B------:R-:W-:Y:S01]  /*0a80*/  ISETP.GT.U32.AND P6, PT, R2.reuse, R15, PT ;  /* 0x0000000f0200720c */ /* 0x040fe20003fc4070 */
[--C-:B------:R-:W-:Y:S01]  /*0a90*/  @!P2 IMAD.IADD R11, R11, 0x1, -R2.reuse ;  /* 0x000000010b0ba824 */ /* 0x100fe200078e0a02 */
[C---:B------:R-:W-:Y:S01]  /*0aa0*/  ISETP.GT.U32.AND P1, PT, R2.reuse, R17, PT ;  /* 0x000000110200720c */ /* 0x040fe20003f24070 */
[----:B------:R-:W-:Y:S01]  /*0ab0*/  @!P3 IMAD.IADD R13, R13, 0x1, -R2 ;  /* 0x000000010d0db824 */ /* 0x000fe200078e0a02 */
[----:B------:R-:W-:Y:S01]  /*0ac0*/  ISETP.GT.U32.AND P5, PT, R2, R7, PT ;  /* 0x000000070200720c */ /* 0x000fe20003fa4070 */
[----:B------:R-:W-:Y:S01]  /*0ad0*/  IMAD.HI.U32 R12, R8, R21, RZ ;  /* 0x00000015080c7227 */ /* 0x000fe200078e00ff */
[----:B------:R-:W-:-:S03]  /*0ae0*/  ISETP.GT.U32.AND P3, PT, R2, R11, PT ;  /* 0x0000000b0200720c */ /* 0x000fc60003f64070 */
[----:B------:R-:W-:-:S04]  /*0af0*/  IMAD.HI.U32 R8, R8, R23, RZ ;  /* 0x0000001708087227 */ /* 0x000fc800078e00ff */
[----:B------:R-:W-:Y:S01]  /*0b00*/  @!P4 IMAD.IADD R9, R9, 0x1, -R2 ;  /* 0x000000010909c824 */ /* 0x000fe200078e0a02 */
[C---:B------:R-:W-:Y:S01]  /*0b10*/  ISETP.GT.U32.AND P4, PT, R2.reuse, R13, PT ;  /* 0x0000000d0200720c */ /* 0x040fe20003f84070 */
[----:B------:R-:W-:Y:S02]  /*0b20*/  IMAD.MOV R12, RZ, RZ, -R12 ;  /* 0x000000ffff0c7224 */ /* 0x000fe400078e0a0c */
[----:B------:R-:W-:Y:S01]  /*0b30*/  @!P6 IMAD.IADD R15, R15, 0x1, -R2 ;  /* 0x000000010f0fe824 */ /* 0x000fe200078e0a02 */
[C---:B------:R-:W-:Y:S01]  /*0b40*/  ISETP.GT.U32.AND P2, PT, R2.reuse, R9, PT ;  /* 0x000000090200720c */ /* 0x040fe20003f44070 */
[----:B------:R-:W-:Y:S02]  /*0b50*/  IMAD.MOV R8, RZ, RZ, -R8 ;  /* 0x000000ffff087224 */ /* 0x000fe400078e0a08 */
[C---:B------:R-:W-:Y:S01]  /*0b60*/  IMAD R19, R2.reuse, R12, R21 ;  /* 0x0000000c02137224 */ /* 0x040fe200078e0215 */
[----:B------:R-:W-:Y:S01]  /*0b70*/  LOP3.LUT R12, R51, 0x7e, RZ, 0xc0, !PT ;  /* 0x0000007e330c7812 */ /* 0x000fe200078ec0ff */
[----:B------:R-:W-:Y:S01]  /*0b80*/  @!P1 IMAD.IADD R17, R17, 0x1, -R2 ;  /* 0x0000000111119824 */ /* 0x000fe200078e0a02 */
[C---:B------:R-:W-:Y:S01]  /*0b90*/  ISETP.GT.U32.AND P1, PT, R2.reuse, R15, PT ;  /* 0x0000000f0200720c */ /* 0x040fe20003f24070 */
[C---:B------:R-:W-:Y:S01]  /*0ba0*/  IMAD R21, R2.reuse, R8, R23 ;  /* 0x0000000802157224 */ /* 0x040fe200078e0217 */
[----:B------:R-:W-:Y:S01]  /*0bb0*/  ISETP.GT.U32.AND P6, PT, R2, R19, PT ;  /* 0x000000130200720c */ /* 0x000fe20003fc4070 */
[----:B------:R-:W-:Y:S01]  /*0bc0*/  IMAD.HI.U32 R14, R14, R6, RZ ;  /* 0x000000060e0e7227 */ /* 0x000fe200078e00ff */
[----:B------:R-:W-:-:S03]  /*0bd0*/  LOP3.LUT R23, R49, 0x1c0, RZ, 0xc0, !PT ;  /* 0x000001c031177812 */ /* 0x000fc600078ec0ff */
[----:B------:R-:W-:Y:S01]  /*0be0*/  @!P3 IMAD.IADD R11, R11, 0x1, -R2 ;  /* 0x000000010b0bb824 */ /* 0x000fe200078e0a02 */
[----:B------:R-:W-:Y:S01]  /*0bf0*/  ISETP.GT.U32.AND P3, PT, R2, R21, PT ;  /* 0x000000150200720c */ /* 0x000fe20003f64070 */
[----:B------:R-:W-:Y:S02]  /*0c00*/  IMAD.MOV R14, RZ, RZ, -R14 ;  /* 0x000000ffff0e7224 */ /* 0x000fe400078e0a0e */
[--C-:B------:R-:W-:Y:S01]  /*0c10*/  @!P4 IMAD.IADD R13, R13, 0x1, -R2.reuse ;  /* 0x000000010d0dc824 */ /* 0x100fe200078e0a02 */
[----:B------:R-:W-:Y:S01]  /*0c20*/  ISETP.GE.AND P4, PT, R0, RZ, PT ;  /* 0x000000ff0000720c */ /* 0x000fe20003f86270 */
[----:B------:R-:W-:Y:S01]  /*0c30*/  @!P5 IMAD.IADD R7, R7, 0x1, -R2 ;  /* 0x000000010707d824 */ /* 0x000fe200078e0a02 */
[----:B------:R-:W-:Y:S01]  /*0c40*/  ISETP.GE.AND P5, PT, R5, RZ, PT ;  /* 0x000000ff0500720c */ /* 0x000fe20003fa6270 */
[----:B------:R-:W-:Y:S01]  /*0c50*/  IMAD R0, R3, R14, R6 ;  /* 0x0000000e03007224 */ /* 0x000fe200078e0206 */
[----:B------:R-:W-:Y:S01]  /*0c60*/  SHF.R.S32.HI R6, RZ, 0x2, R54 ;  /* 0x00000002ff067819 */ /* 0x000fe20000011436 */
[----:B------:R-:W-:-:S02]  /*0c70*/  @!P1 IMAD.IADD R15, R15, 0x1, -R2 ;  /* 0x000000010f0f9824 */ /* 0x000fc400078e0a02 */
[--C-:B------:R-:W-:Y:S01]  /*0c80*/  @!P6 IMAD.IADD R19, R19, 0x1, -R2.reuse ;  /* 0x000000011313e824 */ /* 0x100fe200078e0a02 */
[----:B------:R-:W-:Y:S01]  /*0c90*/  ISETP.GT.U32.AND P1, PT, R3, R0, PT ;  /* 0x000000000300720c */ /* 0x000fe20003f24070 */
[--C-:B------:R-:W-:Y:S01]  /*0ca0*/  @!P3 IMAD.IADD R21, R21, 0x1, -R2.reuse ;  /* 0x000000011515b824 */ /* 0x100fe200078e0a02 */
[----:B------:R-:W-:Y:S01]  /*0cb0*/  SGXT R6, R6, 0x1 ;  /* 0x000000010606781a */ /* 0x000fe20000000200 */
[--C-:B------:R-:W-:Y:S01]  /*0cc0*/  @!P2 IMAD.IADD R9, R9, 0x1, -R2.reuse ;  /* 0x000000010909a824 */ /* 0x100fe200078e0a02 */
[----:B------:R-:W-:Y:S01]  /*0cd0*/  ISETP.GT.U32.AND P2, PT, R2, R17, PT ;  /* 0x000000110200720c */ /* 0x000fe20003f44070 */
[----:B------:R-:W-:Y:S01]  /*0ce0*/  IMAD.SHL.U32 R5, R54, 0x20, RZ ;  /* 0x0000002036057824 */ /* 0x000fe200078e00ff */
[C---:B------:R-:W-:Y:S01]  /*0cf0*/  ISETP.GT.U32.AND P3, PT, R2.reuse, R21, PT ;  /* 0x000000150200720c */ /* 0x040fe20003f64070 */
[----:B------:R-:W-:Y:S01]  /*0d00*/  @!P5 IMAD.MOV R7, RZ, RZ, -R7 ;  /* 0x000000ffff07d224 */ /* 0x000fe200078e0a07 */
[----:B------:R-:W-:Y:S01]  /*0d10*/  ISETP.GT.U32.AND P5, PT, R2, R19, PT ;  /* 0x000000130200720c */ /* 0x000fe20003fa4070 */
[----:B------:R-:W-:Y:S01]  /*0d20*/  @!P4 IMAD.MOV R9, RZ, RZ, -R9 ;  /* 0x000000ffff09c224 */ /* 0x000fe200078e0a09 */
[----:B------:R-:W-:Y:S01]  /*0d30*/  LOP3.LUT R6, R6, 0x90, RZ, 0xc0, !PT ;  /* 0x0000009006067812 */ /* 0x000fe200078ec0ff */
[----:B------:R-:W-:Y:S01]  /*0d40*/  IMAD R23, R52, 0x10, R23 ;  /* 0x0000001034177824 */ /* 0x000fe200078e0217 */
[----:B------:R-:W-:Y:S01]  /*0d50*/  ISETP.GE.AND P6, PT, R20, RZ, PT ;  /* 0x000000ff1400720c */ /* 0x000fe20003fc6270 */
[----:B------:R-:W-:Y:S01]  /*0d60*/  @!P1 IMAD.IADD R0, R0, 0x1, -R3 ;  /* 0x0000000100009824 */ /* 0x000fe200078e0a03 */
[----:B------:R-:W-:Y:S01]  /*0d70*/  LOP3.LUT R6, R6, 0x60, R5, 0xf8, !PT ;  /* 0x0000006006067812 */ /* 0x000fe200078ef805 */
[----:B------:R-:W-:Y:S01]  /*0d80*/  IMAD.SHL.U32 R5, R54, 0x10, RZ ;  /* 0x0000001036057824 */ /* 0x000fe200078e00ff */
[----:B------:R-:W-:Y:S01]  /*0d90*/  ISETP.GE.AND P4, PT, R22, RZ, PT ;  /* 0x000000ff1600720c */ /* 0x000fe20003f86270 */
[--C-:B------:R-:W-:Y:S01]  /*0da0*/  @!P2 IMAD.IADD R17, R17, 0x1, -R2.reuse ;  /* 0x000000011111a824 */ /* 0x100fe200078e0a02 */
[----:B------:R-:W-:Y:S01]  /*0db0*/  ISETP.GT.U32.AND P1, PT, R3, R0, PT ;  /* 0x000000000300720c */ /* 0x000fe20003f24070 */
[--C-:B------:R-:W-:Y:S01]  /*0dc0*/  @!P3 IMAD.IADD R21, R21, 0x1, -R2.reuse ;  /* 0x000000011515b824 */ /* 0x100fe200078e0a02 */
[----:B------:R-:W-:Y:S01]  /*0dd0*/  ISETP.GE.AND P2, PT, R18, RZ, PT ;  /* 0x000000ff1200720c */ /* 0x000fe20003f46270 */
[----:B------:R-:W-:Y:S01]  /*0de0*/  @!P5 IMAD.IADD R19, R19, 0x1, -R2 ;  /* 0x000000011313d824 */ /* 0x000fe200078e0a02 */
[----:B------:R-:W-:Y:S01]  /*0df0*/  ISETP.GE.AND P5, PT, R24, RZ, PT ;  /* 0x000000ff1800720c */ /* 0x000fe20003fa6270 */
[----:B------:R-:W-:Y:S01]  /*0e00*/  @!P0 IMAD.MOV R21, RZ, RZ, -R21 ;  /* 0x000000ffff158224 */ /* 0x000fe200078e0a15 */
[----:B------:R-:W-:Y:S01]  /*0e10*/  ISETP.GE.AND P3, PT, R25, RZ, PT ;  /* 0x000000ff1900720c */ /* 0x000fe20003f66270 */
[----:B------:R-:W-:Y:S01]  /*0e20*/  @!P6 IMAD.MOV R11, RZ, RZ, -R11 ;  /* 0x000000ffff0be224 */ /* 0x000fe200078e0a0b */
[----:B------:R-:W-:Y:S01]  /*0e30*/  LOP3.LUT R5, R5, 0x100, RZ, 0xc0, !PT ;  /* 0x0000010005057812 */ /* 0x000fe200078ec0ff */
[----:B------:R-:W-:Y:S01]  /*0e40*/  IMAD.MOV.U32 R14, RZ, RZ, c[0x0][0x188] ;  /* 0x00006200ff0e7624 */ /* 0x000fe200078e00ff */
[----:B------:R-:W-:Y:S01]  /*0e50*/  LOP3.LUT R6, R6, 0x10, R51, 0x78, !PT ;  /* 0x0000001006067812 */ /* 0x000fe200078e7833 */
[----:B------:R-:W-:Y:S01]  /*0e60*/  @!P4 IMAD.MOV R15, RZ, RZ, -R15 ;  /* 0x000000ffff0fc224 */ /* 0x000fe200078e0a0f */
[----:B------:R-:W-:Y:S01]  /*0e70*/  LOP3.LUT R2, RZ, c[0x0][0x17c], RZ, 0x33, !PT ;  /* 0x00005f00ff027a12 */ /* 0x000fe200078e33ff */
[----:B------:R-:W-:Y:S01]  /*0e80*/  @!P1 IMAD.IADD R0, R0, 0x1, -R3 ;  /* 0x0000000100009824 */ /* 0x000fe200078e0a03 */
[----:B------:R-:W-:Y:S01]  /*0e90*/  ISETP.NE.AND P1, PT, RZ, c[0x0][0x17c], PT ;  /* 0x00005f00ff007a0c */ /* 0x000fe20003f25270 */
[----:B------:R-:W-:Y:S01]  /*0ea0*/  IMAD.IADD R45, R5, 0x1, R6 ;  /* 0x00000001052d7824 */ /* 0x000fe200078e0206 */
[----:B------:R-:W-:Y:S01]  /*0eb0*/  ISETP.NE.AND P0, PT, RZ, c[0x0][0x178], PT ;  /* 0x00005e00ff007a0c */ /* 0x000fe20003f05270 */
[----:B------:R-:W-:Y:S01]  /*0ec0*/  IMAD.MOV.U32 R3, RZ, RZ, R17 ;  /* 0x000000ffff037224 */ /* 0x000fe200078e0011 */
[C---:B------:R-:W-:Y:S01]  /*0ed0*/  SEL R16, R2.reuse, R7, !P1 ;  /* 0x0000000702107207 */ /* 0x040fe20004800000 */
[----:B------:R-:W-:Y:S01]  /*0ee0*/  IMAD.MOV.U32 R5, RZ, RZ, R19 ;  /* 0x000000ffff057224 */ /* 0x000fe200078e0013 */
[C---:B------:R-:W-:Y:S01]  /*0ef0*/  SEL R17, R2.reuse, R9, !P1 ;  /* 0x0000000902117207 */ /* 0x040fe20004800000 */
[----:B------:R-:W-:Y:S01]  /*0f00*/  @!P2 IMAD.MOV R13, RZ, RZ, -R13 ;  /* 0x000000ffff0da224 */ /* 0x000fe200078e0a0d */
[C---:B------:R-:W-:Y:S01]  /*0f10*/  SEL R18, R2.reuse, R11, !P1 ;  /* 0x0000000b02127207 */ /* 0x040fe20004800000 */
[----:B------:R-:W-:Y:S01]  /*0f20*/  @!P5 IMAD.MOV R3, RZ, RZ, -R3 ;  /* 0x000000ffff03d224 */ /* 0x000fe200078e0a03 */
[C---:B------:R-:W-:Y:S01]  /*0f30*/  SEL R24, R2.reuse, R15, !P1 ;  /* 0x0000000f02187207 */ /* 0x040fe20004800000 */
[----:B------:R-:W-:Y:S01]  /*0f40*/  @!P3 IMAD.MOV R5, RZ, RZ, -R5 ;  /* 0x000000ffff05b224 */ /* 0x000fe200078e0a05 */
[C---:B------:R-:W-:Y:S01]  /*0f50*/  SEL R19, R2.reuse, R13, !P1 ;  /* 0x0000000d02137207 */ /* 0x040fe20004800000 */
[----:B------:R-:W-:Y:S01]  /*0f60*/  IMAD.MOV.U32 R34, RZ, RZ, R0 ;  /* 0x000000ffff227224 */ /* 0x000fe200078e0000 */
[----:B------:R-:W-:Y:S01]  /*0f70*/  SEL R25, R2, R3, !P1 ;  /* 0x0000000302197207 */ /* 0x000fe20004800000 */
[----:B------:R-:W-:Y:S01]  /*0f80*/  IMAD R59, R16, c[0x0][0x190], RZ ;  /* 0x00006400103b7a24 */ /* 0x000fe200078e02ff */
[----:B------:R-:W-:Y:S01]  /*0f90*/  SEL R26, R2, R5, !P1 ;  /* 0x00000005021a7207 */ /* 0x000fe20004800000 */
[----:B------:R-:W-:Y:S01]  /*0fa0*/  IMAD R37, R24, c[0x0][0x190], RZ ;  /* 0x0000640018257a24 */ /* 0x000fe200078e02ff */
[----:B------:R-:W-:Y:S01]  /*0fb0*/  SEL R27, R2, R21, !P1 ;  /* 0x00000015021b7207 */ /* 0x000fe20004800000 */
[----:B------:R-:W-:Y:S01]  /*0fc0*/  IMAD R17, R17, c[0x0][0x190], RZ ;  /* 0x0000640011117a24 */ /* 0x000fe200078e02ff */
[----:B------:R-:W-:Y:S01]  /*0fd0*/  ISETP.GE.AND P1, PT, R53, RZ, PT ;  /* 0x000000ff3500720c */ /* 0x000fe20003f26270 */
[----:B------:R-:W-:Y:S01]  /*0fe0*/  IMAD R18, R18, c[0x0][0x190], RZ ;  /* 0x0000640012127a24 */ /* 0x000fe200078e02ff */
[----:B------:R-:W-:Y:S01]  /*0ff0*/  LEA R64, P4, R37, c[0x0][0x168], 0x1 ;  /* 0x00005a0025407a11 */ /* 0x000fe200078808ff */
[----:B------:R-:W-:Y:S01]  /*1000*/  IMAD R19, R19, c[0x0][0x190], RZ ;  /* 0x0000640013137a24 */ /* 0x000fe200078e02ff */
[----:B------:R-:W-:Y:S01]  /*1010*/  CS2R R20, SRZ ;  /* 0x0000000000147805 */ /* 0x000fe2000001ff00 */
[----:B------:R-:W-:Y:S01]  /*1020*/  IMAD R41, R25, c[0x0][0x190], RZ ;  /* 0x0000640019297a24 */ /* 0x000fe200078e02ff */
[----:B------:R-:W-:Y:S01]  /*1030*/  LEA R60, P2, R18, c[0x0][0x168], 0x1 ;  /* 0x00005a00123c7a11 */ /* 0x000fe200078408ff */
[----:B------:R-:W-:Y:S01]  /*1040*/  IMAD R26, R26, c[0x0][0x190], RZ ;  /* 0x000064001a1a7a24 */ /* 0x000fe200078e02ff */
[----:B------:R-:W-:Y:S01]  /*1050*/  LEA R62, P3, R19, c[0x0][0x168], 0x1 ;  /* 0x00005a00133e7a11 */ /* 0x000fe200078608ff */
[----:B------:R-:W-:Y:S01]  /*1060*/  IMAD R67, R27, c[0x0][0x190], RZ ;  /* 0x000064001b437a24 */ /* 0x000fe200078e02ff */
[----:B------:R-:W-:Y:S01]  /*1070*/  LEA R40, P5, R41, c[0x0][0x168], 0x1 ;  /* 0x00005a0029287a11 */ /* 0x000fe200078a08ff */
[----:B------:R-:W-:Y:S01]  /*1080*/  IMAD.MOV.U32 R15, RZ, RZ, c[0x0][0x18c] ;  /* 0x00006300ff0f7624 */ /* 0x000fe200078e00ff */
[----:B------:R-:W-:Y:S01]  /*1090*/  LOP3.LUT R3, R12, 0x10, RZ, 0x3c, !PT ;  /* 0x000000100c037812 */ /* 0x000fe200078e3cff */
[----:B------:R-:W-:Y:S01]  /*10a0*/  @!P1 IMAD.MOV R34, RZ, RZ, -R34 ;  /* 0x000000ffff229224 */ /* 0x000fe200078e0a22 */
[----:B------:R-:W-:Y:S01]  /*10b0*/  @!P0 LOP3.LUT R34, RZ, c[0x0][0x178], RZ, 0x33, !PT ;  /* 0x00005e00ff228a12 */ /* 0x000fe200078e33ff */
[----:B------:R-:W-:Y:S01]  /*10c0*/  IMAD.IADD R46, R46, 0x1, R23 ;  /* 0x000000012e2e7824 */ /* 0x000fe200078e0217 */
[----:B------:R-:W-:Y:S01]  /*10d0*/  LEA R24, P0, R59, c[0x0][0x168], 0x1 ;  /* 0x00005a003b187a11 */ /* 0x000fe200078008ff */
[----:B------:R-:W-:Y:S01]  /*10e0*/  CS2R R22, SRZ ;  /* 0x0000000000167805 */ /* 0x000fe2000001ff00 */
[----:B------:R-:W-:Y:S01]  /*10f0*/  LEA R58, P1, R17, c[0x0][0x168], 0x1 ;  /* 0x00005a00113a7a11 */ /* 0x000fe200078208ff */
[----:B------:R-:W-:Y:S01]  /*1100*/  IMAD R34, R34, c[0x0][0x184], RZ ;  /* 0x0000610022227a24 */ /* 0x000fe200078e02ff */
[----:B------:R-:W-:Y:S01]  /*1110*/  LEA.HI.X.SX32 R59, R59, c[0x0][0x16c], 0x1, P0 ;  /* 0x00005b003b3b7a11 */ /* 0x000fe200000f0eff */
[----:B------:R-:W-:Y:S01]  /*1120*/  IMAD.SHL.U32 R15, R15, 0x20, RZ ;  /* 0x000000200f0f7824 */ /* 0x000fe200078e00ff */
[----:B------:R-:W-:Y:S01]  /*1130*/  LEA R36, P0, R67, c[0x0][0x168], 0x1 ;  /* 0x00005a0043247a11 */ /* 0x000fe200078008ff */
[----:B------:R-:W-:Y:S01]  /*1140*/  IMAD.SHL.U32 R14, R14, 0x20, RZ ;  /* 0x000000200e0e7824 */ /* 0x000fe200078e00ff */
[----:B------:R-:W-:Y:S01]  /*1150*/  LEA R16, P6, R34, c[0x0][0x160], 0x1 ;  /* 0x0000580022107a11 */ /* 0x000fe200078c08ff */
[----:B------:R-:W-:Y:S01]  /*1160*/  IMAD R13, R29, c[0x0][0x18c], RZ ;  /* 0x000063001d0d7a24 */ /* 0x000fe200078e02ff */
[----:B------:R-:W-:Y:S01]  /*1170*/  LOP3.LUT R2, R12, 0x20, RZ, 0x3c, !PT ;  /* 0x000000200c027812 */ /* 0x000fe200078e3cff */
[----:B------:R-:W-:Y:S01]  /*1180*/  IMAD R11, R30, c[0x0][0x188], RZ ;  /* 0x000062001e0b7a24 */ /* 0x000fe200078e02ff */
[----:B------:R-:W-:Y:S01]  /*1190*/  LEA.HI.X.SX32 R35, R34, c[0x0][0x164], 0x1, P6 ;  /* 0x0000590022237a11 */ /* 0x000fe200030f0eff */
[----:B------:R-:W-:Y:S01]  /*11a0*/  IMAD R10, R31, c[0x0][0x188], RZ ;  /* 0x000062001f0a7a24 */ /* 0x000fe200078e02ff */
[----:B------:R-:W-:Y:S01]  /*11b0*/  LEA R38, P6, R26, c[0x0][0x168], 0x1 ;  /* 0x00005a001a267a11 */ /* 0x000fe200078c08ff */
[----:B------:R-:W-:Y:S01]  /*11c0*/  IMAD R9, R32, c[0x0][0x188], RZ ;  /* 0x0000620020097a24 */ /* 0x000fe200078e02ff */
[----:B------:R-:W-:Y:S01]  /*11d0*/  LOP3.LUT R0, R12, 0x30, RZ, 0x3c, !PT ;  /* 0x000000300c007812 */ /* 0x000fe200078e3cff */
[----:B------:R-:W-:Y:S01]  /*11e0*/  IMAD R8, R33, c[0x0][0x188], RZ ;  /* 0x0000620021087a24 */ /* 0x000fe200078e02ff */
[----:B------:R-:W-:Y:S01]  /*11f0*/  LEA.HI.X.SX32 R55, R17, c[0x0][0x16c], 0x1, P1 ;  /* 0x00005b0011377a11 */ /* 0x000fe200008f0eff */
[----:B------:R-:W-:Y:S01]  /*1200*/  IMAD R7, R42, c[0x0][0x188], RZ ;  /* 0x000062002a077a24 */ /* 0x000fe200078e02ff */
[----:B------:R-:W-:Y:S01]  /*1210*/  LEA.HI.X.SX32 R25, R18, c[0x0][0x16c], 0x1, P2 ;  /* 0x00005b0012197a11 */ /* 0x000fe200010f0eff */
[----:B------:R-:W-:Y:S01]  /*1220*/  IMAD R6, R43, c[0x0][0x188], RZ ;  /* 0x000062002b067a24 */ /* 0x000fe200078e02ff */
[----:B------:R-:W-:Y:S01]  /*1230*/  LEA.HI.X.SX32 R57, R19, c[0x0][0x16c], 0x1, P3 ;  /* 0x00005b0013397a11 */ /* 0x000fe200018f0eff */
[----:B------:R-:W-:Y:S01]  /*1240*/  IMAD R5, R44, c[0x0][0x188], RZ ;  /* 0x000062002c057a24 */ /* 0x000fe200078e02ff */
[----:B------:R-:W-:-:S02]  /*1250*/  LEA.HI.X.SX32 R27, R37, c[0x0][0x16c], 0x1, P4 ;  /* 0x00005b00251b7a11 */ /* 0x000fc400020f0eff */
[----:B------:R-:W-:Y:S02]  /*1260*/  LEA.HI.X.SX32 R41, R41, c[0x0][0x16c], 0x1, P5 ;  /* 0x00005b0029297a11 */ /* 0x000fe400028f0eff */
[----:B------:R-:W-:Y:S02]  /*1270*/  LEA.HI.X.SX32 R39, R26, c[0x0][0x16c], 0x1, P6 ;  /* 0x00005b001a277a11 */ /* 0x000fe400030f0eff */
[----:B------:R-:W-:Y:S02]  /*1280*/  LEA.HI.X.SX32 R67, R67, c[0x0][0x16c], 0x1, P0 ;  /* 0x00005b0043437a11 */ /* 0x000fe400000f0eff */
.L_x_1:
[----:B------:R-:W-:Y:S01]  /*1290*/  ISETP.GE.AND P0, PT, R50, UR4, PT ;  /* 0x0000000432007c0c */ /* 0x000fe2000bf06270 */
[----:B------:R-:W-:Y:S01]  /*12a0*/  IMAD.MOV.U32 R34, RZ, RZ, R16 ;  /* 0x000000ffff227224 */ /* 0x000fe200078e0010 */
[----:B------:R-:W-:Y:S02]  /*12b0*/  ISETP.GE.AND P1, PT, R44, UR4, PT ;  /* 0x000000042c007c0c */ /* 0x000fe4000bf26270 */
[----:B------:R-:W-:Y:S01]  /*12c0*/  PRMT R37, RZ, 0x7610, R37 ;  /* 0x00007610ff257816 */ /* 0x000fe20000000025 */
[----:B------:R-:W-:Y:S01]  /*12d0*/  IMAD.WIDE R16, R28, 0x2, R34 ;  /* 0x000000021c107825 */ /* 0x000fe200078e0222 */
[----:B------:R-:W-:-:S02]  /*12e0*/  PRMT R56, RZ, 0x7610, R56 ;  /* 0x00007610ff387816 */ /* 0x000fc40000000038 */
[----:B------:R-:W-:Y:S01]  /*12f0*/  ISETP.GE.AND P2, PT, R43, UR4, PT ;  /* 0x000000042b007c0c */ /* 0x000fe2000bf46270 */
[----:B------:R-:W-:-:S04]  /*1300*/  IMAD.WIDE R18, R5, 0x2, R34 ;  /* 0x0000000205127825 */ /* 0x000fc800078e0222 */
[----:B------:R0:W2:Y:S01]  /*1310*/  @!P0 LDG.E.U16 R37, [R16.64] ;  /* 0x0000000610258981 */ /* 0x0000a2000c1e1500 */
[----:B------:R-:W-:-:S03]  /*1320*/  ISETP.GE.AND P0, PT, R42, UR4, PT ;  /* 0x000000042a007c0c */ /* 0x000fc6000bf06270 */
[----:B------:R1:W3:Y:S01]  /*1330*/  @!P1 LDG.E.U16 R56, [R18.64] ;  /* 0x0000000612389981 */ /* 0x0002e2000c1e1500 */
[----:B------:R-:W-:Y:S01]  /*1340*/  ISETP.GE.AND P1, PT, R33, UR4, PT ;  /* 0x0000000421007c0c */ /* 0x000fe2000bf26270 */
[----:B------:R-:W-:Y:S01]  /*1350*/  IMAD.WIDE R68, R7, 0x2, R34 ;  /* 0x0000000207447825 */ /* 0x000fe200078e0222 */
[----:B------:R-:W-:Y:S02]  /*1360*/  PRMT R26, RZ, 0x7610, R26 ;  /* 0x00007610ff1a7816 */ /* 0x000fe4000000001a */
[----:B------:R-:W-:Y:S01]  /*1370*/  PRMT R63, RZ, 0x7610, R63 ;  /* 0x00007610ff3f7816 */ /* 0x000fe2000000003f */
[----:B0-----:R-:W-:Y:S01]  /*1380*/  IMAD.WIDE R16, R6, 0x2, R34 ;  /* 0x0000000206107825 */ /* 0x001fe200078e0222 */
[----:B------:R-:W-:-:S03]  /*1390*/  PRMT R65, RZ, 0x7610, R65 ;  /* 0x00007610ff417816 */ /* 0x000fc60000000041 */
[----:B------:R0:W4:Y:S01]  /*13a0*/  @!P0 LDG.E.U16 R26, [R68.64] ;  /* 0x00000006441a8981 */ /* 0x000122000c1e1500 */
[----:B------:R-:W-:Y:S01]  /*13b0*/  ISETP.GE.AND P0, PT, R32, UR4, PT ;  /* 0x0000000420007c0c */ /* 0x000fe2000bf06270 */
[----:B-1----:R-:W-:Y:S01]  /*13c0*/  IMAD.WIDE R18, R8, 0x2, R34 ;  /* 0x0000000208127825 */ /* 0x002fe200078e0222 */
[----:B------:R-:W-:Y:S01]  /*13d0*/  PRMT R66, RZ, 0x7610, R66 ;  /* 0x00007610ff427816 */ /* 0x000fe20000000042 */
[----:B------:R1:W5:Y:S04]  /*13e0*/  @!P2 LDG.E.U16 R65, [R16.64] ;  /* 0x000000061041a981 */ /* 0x000368000c1e1500 */
[----:B------:R0:W3:Y:S01]  /*13f0*/  @!P1 LDG.E.U16 R63, [R18.64] ;  /* 0x00000006123f9981 */ /* 0x0000e2000c1e1500 */
[----:B------:R-:W-:Y:S01]  /*1400*/  ISETP.GE.AND P1, PT, R31, UR4, PT ;  /* 0x000000041f007c0c */ /* 0x000fe2000bf26270 */
[----:B-1----:R-:W-:Y:S01]  /*1410*/  IMAD.WIDE R16, R9, 0x2, R34 ;  /* 0x0000000209107825 */ /* 0x002fe200078e0222 */
[----:B------:R-:W-:-:S04]  /*1420*/  PRMT R61, RZ, 0x7610, R61 ;  /* 0x00007610ff3d7816 */ /* 0x000fc8000000003d */
[----:B------:R1:W4:Y:S02]  /*1430*/  @!P0 LDG.E.U16 R66, [R16.64] ;  /* 0x0000000610428981 */ /* 0x000324000c1e1500 */
[----:B-1----:R-:W-:-:S05]  /*1440*/  IMAD.WIDE R16, R10, 0x2, R34 ;  /* 0x000000020a107825 */ /* 0x002fca00078e0222 */
[----:B------:R1:W4:Y:S01]  /*1450*/  @!P1 LDG.E.U16 R61, [R16.64] ;  /* 0x00000006103d9981 */ /* 0x000322000c1e1500 */
[----:B------:R-:W-:Y:S01]  /*1460*/  ISETP.GE.AND P0, PT, R30, UR4, PT ;  /* 0x000000041e007c0c */ /* 0x000fe2000bf06270 */
[----:B0-----:R-:W-:Y:S01]  /*1470*/  IMAD.WIDE R18, R11, 0x2, R34 ;  /* 0x000000020b127825 */ /* 0x001fe200078e0222 */
[----:B------:R-:W-:-:S11]  /*1480*/  PRMT R68, RZ, 0x7610, R68 ;  /* 0x00007610ff447816 */ /* 0x000fd60000000044 */
[----:B------:R0:W4:Y:S04]  /*1490*/  @!P0 LDG.E.U16 R68, [R18.64] ;  /* 0x0000000612448981 */ /* 0x000128000c1e1500 */
[----:B------:R-:W-:Y:S01]  /*14a0*/  BAR.SYNC.DEFER_BLOCKING 0x0 ;  /* 0x0000000000007b1d */ /* 0x000fe20000010000 */
[----:B------:R-:W-:Y:S02]  /*14b0*/  ISETP.GE.AND P0, PT, R29, UR4, PT ;  /* 0x000000041d007c0c */ /* 0x000fe4000bf06270 */
[----:B------:R-:W-:Y:S01]  /*14c0*/  PRMT R69, RZ, 0x7610, R69 ;  /* 0x00007610ff457816 */ /* 0x000fe20000000045 */
[----:B0-----:R-:W-:-:S10]  /*14d0*/  IMAD.WIDE R18, R13, 0x2, R38 ;  /* 0x000000020d127825 */ /* 0x001fd400078e0226 */
[----:B------:R0:W4:Y:S02]  /*14e0*/  @!P0 LDG.E.U16 R69, [R18.64] ;  /* 0x0000000612458981 */ /* 0x000124000c1e1500 */
[----:B0-----:R-:W-:Y:S02]  /*14f0*/  IMAD.WIDE R18, R13, 0x2, R40 ;  /* 0x000000020d127825 */ /* 0x001fe400078e0228 */
[----:B--2---:R0:W-:Y:S02]  /*1500*/  STS.U16 [R12], R37 ;  /* 0x000000250c007388 */ /* 0x0041e40000000400 */
[--C-:B0-----:R-:W-:Y:S01]  /*1510*/  IMAD.MOV.U32 R37, RZ, RZ, R67.reuse ;  /* 0x000000ffff257224 */ /* 0x101fe200078e0043 */
[----:B------:R-:W-:-:S03]  /*1520*/  PRMT R67, RZ, 0x7610, R67 ;  /* 0x00007610ff437816 */ /* 0x000fc60000000043 */
[----:B-1----:R-:W-:-:S05]  /*1530*/  IMAD.WIDE R16, R13, 0x2, R36 ;  /* 0x000000020d107825 */ /* 0x002fca00078e0224 */
[----:B------:R0:W2:Y:S04]  /*1540*/  @!P0 LDG.E.U16 R67, [R16.64] ;  /* 0x0000000610438981 */ /* 0x0000a8000c1e1500 */
[----:B-----5:R1:W-:Y:S01]  /*1550*/  STS.U16 [R12+0x100], R65 ;  /* 0x000100410c007388 */ /* 0x0203e20000000400 */
[----:B0-----:R-:W-:-:S03]  /*1560*/  PRMT R17, RZ, 0x7610, R17 ;  /* 0x00007610ff117816 */ /* 0x001fc60000000011 */
[----:B---3--:R0:W-:Y:S01]  /*1570*/  STS.U16 [R12+0x200], R63 ;  /* 0x0002003f0c007388 */ /* 0x0081e20000000400 */
[--C-:B-1----:R-:W-:Y:S01]  /*1580*/  IMAD.MOV.U32 R65, RZ, RZ, R27.reuse ;  /* 0x000000ffff417224 */ /* 0x102fe200078e001b */
[----:B------:R-:W-:Y:S02]  /*1590*/  PRMT R16, RZ, 0x7610, R16 ;  /* 0x00007610ff107816 */ /* 0x000fe40000000010 */
[----:B------:R1:W3:Y:S01]  /*15a0*/  @!P0 LDG.E.U16 R17, [R18.64] ;  /* 0x0000000612118981 */ /* 0x0002e2000c1e1500 */
[----:B------:R-:W-:Y:S01]  /*15b0*/  PRMT R27, RZ, 0x7610, R27 ;  /* 0x00007610ff1b7816 */ /* 0x000fe2000000001b */
[----:B0-----:R-:W-:Y:S02]  /*15c0*/  IMAD.MOV.U32 R63, RZ, RZ, R57 ;  /* 0x000000ffff3f7224 */ /* 0x001fe400078e0039 */
[----:B-1----:R-:W-:Y:S01]  /*15d0*/  IMAD.WIDE R18, R13, 0x2, R64 ;  /* 0x000000020d127825 */ /* 0x002fe200078e0240 */
[----:B----4-:R0:W-:Y:S04]  /*15e0*/  STS.U16 [R12+0x300], R61 ;  /* 0x0003003d0c007388 */ /* 0x0101e80000000400 */
[----:B------:R1:W-:Y:S04]  /*15f0*/  STS.U16 [R3+0x80], R56 ;  /* 0x0000803803007388 */ /* 0x0003e80000000400 */
[----:B------:R4:W-:Y:S01]  /*1600*/  STS.U16 [R3+0x280], R66 ;  /* 0x0002804203007388 */ /* 0x0009e20000000400 */
[----:B0-----:R-:W-:-:S03]  /*1610*/  IMAD.MOV.U32 R61, RZ, RZ, R25 ;  /* 0x000000ffff3d7224 */ /* 0x001fc600078e0019 */
[----:B------:R0:W5:Y:S01]  /*1620*/  @!P0 LDG.E.U16 R16, [R18.64] ;  /* 0x0000000612108981 */ /* 0x000162000c1e1500 */
[----:B-1----:R-:W-:Y:S01]  /*1630*/  IMAD.WIDE R56, R13, 0x2, R62 ;  /* 0x000000020d387825 */ /* 0x002fe200078e023e */
[----:B----4-:R-:W-:-:S04]  /*1640*/  PRMT R66, RZ, 0x7610, R66 ;  /* 0x00007610ff427816 */ /* 0x010fc80000000042 */
[----:B------:R1:W4:Y:S01]  /*1650*/  @!P0 LDG.E.U16 R27, [R56.64] ;  /* 0x00000006381b8981 */ /* 0x000322000c1e1500 */
[----:B0-----:R-:W-:-:S05]  /*1660*/  IMAD.WIDE R18, R13, 0x2, R60 ;  /* 0x000000020d127825 */ /* 0x001fca00078e023c */
[----:B------:R0:W3:Y:S01]  /*1670*/  @!P0 LDG.E.U16 R66, [R18.64] ;  /* 0x0000000612428981 */ /* 0x0000e2000c1e1500 */
[----:B-1----:R-:W-:Y:S02]  /*1680*/  IMAD.MOV.U32 R56, RZ, RZ, R58 ;  /* 0x000000ffff387224 */ /* 0x002fe400078e003a */
[--C-:B------:R-:W-:Y:S01]  /*1690*/  IMAD.MOV.U32 R57, RZ, RZ, R55.reuse ;  /* 0x000000ffff397224 */ /* 0x100fe200078e0037 */
[----:B------:R-:W-:Y:S01]  /*16a0*/  PRMT R55, RZ, 0x7610, R55 ;  /* 0x00007610ff377816 */ /* 0x000fe20000000037 */
[----:B------:R-:W-:Y:S02]  /*16b0*/  IMAD.MOV.U32 R58, RZ, RZ, R24 ;  /* 0x000000ffff3a7224 */ /* 0x000fe400078e0018 */
[----:B0-----:R-:W-:Y:S01]  /*16c0*/  IMAD.WIDE R18, R13, 0x2, R56 ;  /* 0x000000020d127825 */ /* 0x001fe200078e0238 */
[----:B------:R-:W-:-:S04]  /*16d0*/  PRMT R25, RZ, 0x7610, R25 ;  /* 0x00007610ff197816 */ /* 0x000fc80000000019 */
[----:B------:R0:W5:Y:S02]  /*16e0*/  @!P0 LDG.E.U16 R55, [R18.64] ;  /* 0x0000000612378981 */ /* 0x000164000c1e1500 */
[----:B0-----:R-:W-:-:S05]  /*16f0*/  IMAD.WIDE R18, R13, 0x2, R58 ;  /* 0x000000020d127825 */ /* 0x001fca00078e023a */
[----:B------:R-:W5:Y:S04]  /*1700*/  @!P0 LDG.E.U16 R25, [R18.64] ;  /* 0x0000000612198981 */ /* 0x000f68000c1e1500 */
[----:B------:R-:W-:Y:S04]  /*1710*/  STS.U16 [R3+0x180], R26 ;  /* 0x0001801a03007388 */ /* 0x000fe80000000400 */
[----:B------:R-:W-:Y:S01]  /*1720*/  STS.U16 [R3+0x380], R68 ;  /* 0x0003804403007388 */ /* 0x000fe20000000400 */
[----:B------:R-:W-:-:S04]  /*1730*/  IADD3 R4, R4, -0x1, RZ ;  /* 0xffffffff04047810 */ /* 0x000fc80007ffe0ff */
[----:B------:R-:W-:Y:S01]  /*1740*/  ISETP.NE.U32.AND P0, PT, R4, RZ, PT ;  /* 0x000000ff0400720c */ /* 0x000fe20003f05070 */
[----:B------:R-:W-:Y:S01]  /*1750*/  IMAD.WIDE R58, R15, 0x2, R58 ;  /* 0x000000020f3a7825 */ /* 0x000fe200078e023a */
[----:B------:R-:W-:-:S03]  /*1760*/  UIADD3 UR4, UR4, -0x20, URZ ;  /* 0xffffffe004047890 */ /* 0x000fc6000fffe03f */
[----:B------:R-:W-:-:S04]  /*1770*/  IMAD.WIDE R56, R15, 0x2, R56 ;  /* 0x000000020f387825 */ /* 0x000fc800078e0238 */
[----:B------:R-:W-:-:S04]  /*1780*/  IMAD.WIDE R60, R15, 0x2, R60 ;  /* 0x000000020f3c7825 */ /* 0x000fc800078e023c */
[----:B------:R-:W-:-:S04]  /*1790*/  IMAD.WIDE R62, R15, 0x2, R62 ;  /* 0x000000020f3e7825 */ /* 0x000fc800078e023e */
[----:B------:R-:W-:-:S04]  /*17a0*/  IMAD.WIDE R64, R15, 0x2, R64 ;  /* 0x000000020f407825 */ /* 0x000fc800078e0240 */
[----:B------:R-:W-:-:S04]  /*17b0*/  IMAD.WIDE R36, R15, 0x2, R36 ;  /* 0x000000020f247825 */ /* 0x000fc800078e0224 */
[----:B------:R-:W-:-:S04]  /*17c0*/  IMAD.WIDE R34, R14, 0x2, R34 ;  /* 0x000000020e227825 */ /* 0x000fc800078e0222 */
[----:B------:R-:W-:-:S04]  /*17d0*/  IMAD.WIDE R40, R15, 0x2, R40 ;  /* 0x000000020f287825 */ /* 0x000fc800078e0228 */
[----:B------:R-:W-:Y:S01]  /*17e0*/  IMAD.WIDE R38, R15, 0x2, R38 ;  /* 0x000000020f267825 */ /* 0x000fe200078e0226 */
[----:B--2---:R-:W-:Y:S04]  /*17f0*/  STS.U16 [R12+0x400], R67 ;  /* 0x000400430c007388 */ /* 0x004fe80000000400 */
[----:B----4-:R-:W-:Y:S04]  /*1800*/  STS.U16 [R12+0x600], R27 ;  /* 0x0006001b0c007388 */ /* 0x010fe80000000400 */
[----:B------:R-:W-:Y:S04]  /*1810*/  STS.U16 [R3+0x480], R69 ;  /* 0x0004804503007388 */ /* 0x000fe80000000400 */
[----:B---3--:R-:W-:Y:S04]  /*1820*/  STS.U16 [R3+0x680], R66 ;  /* 0x0006804203007388 */ /* 0x008fe80000000400 */
[----:B------:R-:W-:Y:S04]  /*1830*/  STS.U16 [R2+0x500], R17 ;  /* 0x0005001102007388 */ /* 0x000fe80000000400 */
[----:B-----5:R-:W-:Y:S04]  /*1840*/  STS.U16 [R2+0x700], R55 ;  /* 0x0007003702007388 */ /* 0x020fe80000000400 */
[----:B------:R-:W-:Y:S04]  /*1850*/  STS.U16 [R0+0x580], R16 ;  /* 0x0005801000007388 */ /* 0x000fe80000000400 */
[----:B------:R-:W-:Y:S04]  /*1860*/  STS.U16 [R0+0x780], R25 ;  /* 0x0007801900007388 */ /* 0x000fe80000000400 */
[----:B------:R-:W-:Y:S06]  /*1870*/  BAR.SYNC.DEFER_BLOCKING 0x0 ;  /* 0x0000000000007b1d */ /* 0x000fec0000010000 */
[----:B------:R-:W-:Y:S04]  /*1880*/  LDSM.16.MT88.4 R24, [R45] ;  /* 0x000000002d18783b */ /* 0x000fe80000004200 */
[----:B------:R-:W0:Y:S02]  /*1890*/  LDSM.16.M88.4 R16, [R46+0x400] ;  /* 0x000400002e10783b */ /* 0x000e240000000200 */
[----:B0-----:R-:W-:Y:S02]  /*18a0*/  HMMA.16816.F32.BF16 R20, R24, R16, R20 ;  /* 0x000000101814723c */ /* 0x001fe40000041814 */
[----:B------:R-:W0:Y:S01]  /*18b0*/  LDSM.16.MT88.4 R24, [R45+0x200] ;  /* 0x000200002d18783b */ /* 0x000e220000004200 */
[----:B------:R-:W-:-:S02]  /*18c0*/  IMAD.MOV.U32 R55, RZ, RZ, R57 ;  /* 0x000000ffff377224 */ /* 0x000fc400078e0039 */
[----:B------:R-:W-:Y:S02]  /*18d0*/  IMAD.MOV.U32 R57, RZ, RZ, R63 ;  /* 0x000000ffff397224 */ /* 0x000fe400078e003f */
[----:B------:R-:W-:Y:S02]  /*18e0*/  IMAD.MOV.U32 R67, RZ, RZ, R37 ;  /* 0x000000ffff437224 */ /* 0x000fe400078e0025 */
[----:B------:R-:W-:-:S15]  /*18f0*/  IMAD.MOV.U32 R16, RZ, RZ, R34 ;  /* 0x000000ffff107224 */ /* 0x000fde00078e0022 */
[----:B0-----:R-:W-:Y:S07]  /*1900*/  HMMA.16816.F32.BF16 R20, R24, R18, R20 ;  /* 0x000000121814723c */ /* 0x001fee0000041814 */
[----:B------:R-:W-:Y:S02]  /*1910*/  IMAD.MOV.U32 R24, RZ, RZ, R58 ;  /* 0x000000ffff187224 */ /* 0x000fe400078e003a */
[----:B------:R-:W-:Y:S02]  /*1920*/  IMAD.MOV.U32 R58, RZ, RZ, R56 ;  /* 0x000000ffff3a7224 */ /* 0x000fe400078e0038 */
[----:B------:R-:W-:-:S02]  /*1930*/  IMAD.MOV.U32 R25, RZ, RZ, R61 ;  /* 0x000000ffff197224 */ /* 0x000fc400078e003d */
[----:B------:R-:W-:Y:S01]  /*1940*/  IMAD.MOV.U32 R27, RZ, RZ, R65 ;  /* 0x000000ffff1b7224 */ /* 0x000fe200078e0041 */
[----:B------:R-:W-:Y:S05]  /*1950*/  @P0 BRA `(.L_x_1) ;  /* 0xfffff93000000947 */ /* 0x000fea000383ffff */
[----:B------:R-:W-:-:S05]  /*1960*/  NOP ;  /* 0x0000000000007918 */ /* 0x000fca0000000000 */
[----:B------:R-:W-:Y:S02]  /*1970*/  F2FP.BF16.PACK_AB R22, R23, R22 ;  /* 0x000000161716723e */ /* 0x000fe400000010ff */
[----:B------:R-:W-:-:S03]  /*1980*/  F2FP.BF16.PACK_AB R20, R21, R20 ;  /* 0x000000141514723e */ /* 0x000fc600000010ff */
.L_x_0:
[----:B------:R-:W-:Y:S01]  /*1990*/  BAR.SYNC.DEFER_BLOCKING 0x0 ;  /* 0x0000000000007b1d */ /* 0x000fe20000010000 */
[----:B------:R-:W-:Y:S02]  /*19a0*/  LOP3.LUT R0, R51, 0x3c, RZ, 0xc0, !PT ;  /* 0x0000003c33007812 */ /* 0x000fe400078ec0ff */
[----:B------:R-:W-:Y:S02]  /*19b0*/  SHF.R.S32.HI R2, RZ, 0x3, R54 ;  /* 0x00000003ff027819 */ /* 0x000fe40000011436 */
[----:B------:R-:W-:Y:S01]  /*19c0*/  LOP3.LUT R49, R0, 0x40, R49, 0xf8, !PT ;  /* 0x0000004000317812 */ /* 0x000fe200078ef831 */
[----:B------:R-:W-:Y:S01]  /*19d0*/  IMAD.SHL.U32 R0, R52, 0x2, RZ ;  /* 0x0000000234007824 */ /* 0x000fe200078e00ff */
[----:B------:R-:W-:-:S02]  /*19e0*/  SGXT R2, R2, 0x1 ;  /* 0x000000010202781a */ /* 0x000fc40000000200 */
[----:B------:R-:W-:Y:S02]  /*19f0*/  LEA.HI R49, R52, R49, RZ, 0x1c ;  /* 0x0000003134317211 */ /* 0x000fe400078fe0ff */
[----:B------:R-:W-:Y:S02]  /*1a00*/  LOP3.LUT R3, R2, 0xc0, RZ, 0xc0, !PT ;  /* 0x000000c002037812 */ /* 0x000fe400078ec0ff */
[----:B------:R-:W-:Y:S02]  /*1a10*/  PRMT R8, R20, 0x7632, R8 ;  /* 0x0000763214087816 */ /* 0x000fe40000000008 */
[C---:B------:R-:W-:Y:S02]  /*1a20*/  LOP3.LUT R2, R49.reuse, 0x4, RZ, 0x3c, !PT ;  /* 0x0000000431027812 */ /* 0x040fe400078e3cff */
[----:B------:R-:W-:Y:S02]  /*1a30*/  LOP3.LUT R4, R49, 0x40, RZ, 0x3c, !PT ;  /* 0x0000004031047812 */ /* 0x000fe400078e3cff */
[----:B------:R-:W-:-:S02]  /*1a40*/  PRMT R9, R22, 0x7632, R9 ;  /* 0x0000763216097816 */ /* 0x000fc40000000009 */
[----:B------:R-:W-:Y:S02]  /*1a50*/  LOP3.LUT R5, R49, 0x44, RZ, 0x3c, !PT ;  /* 0x0000004431057812 */ /* 0x000fe400078e3cff */
[----:B------:R-:W-:Y:S01]  /*1a60*/  LOP3.LUT R3, R3, 0x38, R48, 0xf8, !PT ;  /* 0x0000003803037812 */ /* 0x000fe200078ef830 */
[----:B------:R-:W-:Y:S01]  /*1a70*/  STS.U16 [R49], R20 ;  /* 0x0000001431007388 */ /* 0x000fe20000000400 */
[C---:B------:R-:W-:Y:S01]  /*1a80*/  ISETP.GE.AND P0, PT, R53.reuse, c[0x0][0x178], PT ;  /* 0x00005e0035007a0c */ /* 0x040fe20003f06270 */
[----:B------:R-:W-:Y:S01]  /*1a90*/  IMAD R53, R53, c[0x0][0x194], RZ ;  /* 0x0000650035357a24 */ /* 0x000fe200078e02ff */
[----:B------:R-:W-:Y:S01]  /*1aa0*/  LOP3.LUT R3, R3, R0, RZ, 0x3c, !PT ;  /* 0x0000000003037212 */ /* 0x000fe200078e3cff */
[----:B------:R0:W-:Y:S01]  /*1ab0*/  STS.U16 [R2+0x100], R8 ;  /* 0x0001000802007388 */ /* 0x0001e20000000400 */
[----:B------:R-:W-:-:S03]  /*1ac0*/  SHF.R.S32.HI R0, RZ, 0x4, R54 ;  /* 0x00000004ff007819 */ /* 0x000fc60000011436 */
[----:B------:R-:W-:Y:S01]  /*1ad0*/  STS.U16 [R4+0x80], R22 ;  /* 0x0000801604007388 */ /* 0x000fe20000000400 */
[----:B------:R-:W-:-:S03]  /*1ae0*/  SGXT R0, R0, 0x1 ;  /* 0x000000010000781a */ /* 0x000fc60000000200 */
[----:B------:R1:W-:Y:S01]  /*1af0*/  STS.U16 [R5+0x180], R9 ;  /* 0x0001800905007388 */ /* 0x0003e20000000400 */
[----:B------:R-:W-:Y:S02]  /*1b00*/  LOP3.LUT R6, R3, 0x104, R0, 0xf8, !PT ;  /* 0x0000010403067812 */ /* 0x000fe400078ef800 */
[C---:B------:R-:W-:Y:S01]  /*1b10*/  LOP3.LUT R3, R47.reuse, R50, RZ, 0xfc, !PT ;  /* 0x000000322f037212 */ /* 0x040fe200078efcff */
[----:B------:R-:W-:Y:S01]  /*1b20*/  BAR.SYNC.DEFER_BLOCKING 0x0 ;  /* 0x0000000000007b1d */ /* 0x000fe20000010000 */
[----:B------:R-:W-:Y:S02]  /*1b30*/  LOP3.LUT R7, R6, 0x4, RZ, 0x3c, !PT ;  /* 0x0000000406077812 */ /* 0x000fe400078e3cff */
[C-C-:B------:R-:W-:Y:S02]  /*1b40*/  LOP3.LUT R0, R47.reuse, 0xc, R50.reuse, 0xfe, !PT ;  /* 0x0000000c2f007812 */ /* 0x140fe400078efe32 */
[C-C-:B0-----:R-:W-:Y:S02]  /*1b50*/  LOP3.LUT R2, R47.reuse, 0x4, R50.reuse, 0xfe, !PT ;  /* 0x000000042f027812 */ /* 0x141fe400078efe32 */
[----:B------:R-:W-:Y:S01]  /*1b60*/  LOP3.LUT R47, R47, 0x8, R50, 0xfe, !PT ;  /* 0x000000082f2f7812 */ /* 0x000fe200078efe32 */
[----:B-1----:R-:W-:Y:S01]  /*1b70*/  IMAD R9, R0, c[0x0][0x198], RZ ;  /* 0x0000660000097a24 */ /* 0x002fe200078e02ff */
[----:B------:R-:W-:Y:S01]  /*1b80*/  LEA R8, P1, R53, c[0x0][0x170], 0x1 ;  /* 0x00005c0035087a11 */ /* 0x000fe200078208ff */
[C---:B------:R-:W-:Y:S01]  /*1b90*/  IMAD R5, R2.reuse, c[0x0][0x198], RZ ;  /* 0x0000660002057a24 */ /* 0x040fe200078e02ff */
[C---:B------:R-:W-:Y:S01]  /*1ba0*/  ISETP.LT.AND P3, PT, R3.reuse, c[0x0][0x17c], !P0 ;  /* 0x00005f0003007a0c */ /* 0x040fe20004761270 */
[----:B------:R-:W-:Y:S01]  /*1bb0*/  IMAD R3, R3, c[0x0][0x198], RZ ;  /* 0x0000660003037a24 */ /* 0x000fe200078e02ff */
[----:B------:R-:W-:-:S02]  /*1bc0*/  ISETP.LT.AND P2, PT, R2, c[0x0][0x17c], !P0 ;  /* 0x00005f0002007a0c */ /* 0x000fc40004741270 */
[----:B------:R-:W-:Y:S02]  /*1bd0*/  LEA.HI.X.SX32 R10, R53, c[0x0][0x174], 0x1, P1 ;  /* 0x00005d00350a7a11 */ /* 0x000fe400008f0eff */
[----:B------:R-:W-:Y:S02]  /*1be0*/  ISETP.LT.AND P1, PT, R47, c[0x0][0x17c], !P0 ;  /* 0x00005f002f007a0c */ /* 0x000fe40004721270 */
[----:B------:R-:W-:Y:S02]  /*1bf0*/  ISETP.LT.AND P0, PT, R0, c[0x0][0x17c], !P0 ;  /* 0x00005f0000007a0c */ /* 0x000fe40004701270 */
[-C--:B------:R-:W-:Y:S02]  /*1c00*/  LEA R2, P4, R3, R8.reuse, 0x1 ;  /* 0x0000000803027211 */ /* 0x080fe400078808ff */
[----:B------:R-:W-:Y:S01]  /*1c10*/  LEA R4, P6, R5, R8, 0x1 ;  /* 0x0000000805047211 */ /* 0x000fe200078c08ff */
[----:B------:R-:W0:Y:S01]  /*1c20*/  LDS R11, [R6] ;  /* 0x00000000060b7984 */ /* 0x000e220000000800 */
[----:B------:R-:W-:-:S02]  /*1c30*/  LEA.HI.X.SX32 R3, R3, R10, 0x1, P4 ;  /* 0x0000000a03037211 */ /* 0x000fc400020f0eff */
[----:B------:R-:W-:Y:S01]  /*1c40*/  LEA.HI.X.SX32 R5, R5, R10, 0x1, P6 ;  /* 0x0000000a05057211 */ /* 0x000fe200030f0eff */
[----:B------:R1:W2:Y:S02]  /*1c50*/  LDS R13, [R7] ;  /* 0x00000000070d7984 */ /* 0x0002a40000000800 */
[----:B-1----:R-:W-:-:S05]  /*1c60*/  IMAD R7, R47, c[0x0][0x198], RZ ;  /* 0x000066002f077a24 */ /* 0x002fca00078e02ff */
[-C--:B------:R-:W-:Y:S02]  /*1c70*/  LEA R6, P5, R7, R8.reuse, 0x1 ;  /* 0x0000000807067211 */ /* 0x080fe400078a08ff */
[----:B------:R-:W-:Y:S02]  /*1c80*/  LEA R8, P4, R9, R8, 0x1 ;  /* 0x0000000809087211 */ /* 0x000fe400078808ff */
[-C--:B------:R-:W-:Y:S02]  /*1c90*/  LEA.HI.X.SX32 R7, R7, R10.reuse, 0x1, P5 ;  /* 0x0000000a07077211 */ /* 0x080fe400028f0eff */
[----:B------:R-:W-:Y:S02]  /*1ca0*/  LEA.HI.X.SX32 R9, R9, R10, 0x1, P4 ;  /* 0x0000000a09097211 */ /* 0x000fe400020f0eff */
[----:B0-----:R-:W-:Y:S01]  /*1cb0*/  PRMT R0, R11, 0x7632, R0 ;  /* 0x000076320b007816 */ /* 0x001fe20000000000 */
[----:B------:R0:W-:Y:S04]  /*1cc0*/  @P3 STG.E.U16 [R2.64], R11 ;  /* 0x0000000b02003986 */ /* 0x0001e8000c101506 */
[----:B--2---:R0:W-:Y:S04]  /*1cd0*/  @P2 STG.E.U16 [R4.64], R13 ;  /* 0x0000000d04002986 */ /* 0x0041e8000c101506 */
[----:B------:R0:W-:Y:S01]  /*1ce0*/  @P1 STG.E.U16 [R6.64], R0 ;  /* 0x0000000006001986 */ /* 0x0001e2000c101506 */
[----:B------:R-:W-:Y:S05]  /*1cf0*/  @!P0 EXIT ;  /* 0x000000000000894d */ /* 0x000fea0003800000 */
[----:B0-----:R-:W-:-:S05]  /*1d00*/  PRMT R4, R13, 0x7632, R4 ;  /* 0x000076320d047816 */ /* 0x001fca0000000004 */
[----:B------:R-:W-:Y:S01]  /*1d10*/  STG.E.U16 [R8.64], R4 ;  /* 0x0000000408007986 */ /* 0x000fe2000c101506 */
[----:B------:R-:W-:Y:S05]  /*1d20*/  EXIT ;  /* 0x000000000000794d */ /* 0x000fea0003800000 */
.L_x_2:
[----:B------:R-:W-:-:S00]  /*1d30*/  BRA `(.L_x_2) ;  /* 0xfffffff000007947 */ /* 0x000fc0000383ffff */
[----:B------:R-:W-:-:S00]  /*1d40*/  NOP ;  /* 0x0000000000007918 */ /* 0x000fc00000000000 */
        /* <DEDUP_REMOVED lines=11> */
.L_x_3:


//--------------------- .nv.shared.matmul_kernel  --------------------------
	.section	.nv.shared.matmul_kernel,"aw",@nobits
	.sectionflags	@""
	.align	16
